	.headerflags	@"EF_CUDA_TEXMODE_UNIFIED EF_CUDA_64BIT_ADDRESS EF_CUDA_ACCELERATORS EF_CUDA_SM90 EF_CUDA_VIRTUAL_SM(EF_CUDA_SM90)"
	.elftype	@"ET_EXEC"


//--------------------- .nv.info                  --------------------------
	.section	.nv.info,"",@"SHT_CUDA_INFO"
	.align	4


	//----- nvinfo : EIATTR_REGCOUNT
	.align		4
        /*0000*/ 	.byte	0x04, 0x2f
        /*0002*/ 	.short	(.L_3 - .L_2)
	.align		4
.L_2:
        /*0004*/ 	.word	index@(triton_poi_fused_cat_21)
        /*0008*/ 	.word	0x0000004c


	//----- nvinfo : EIATTR_MIN_STACK_SIZE
	.align		4
.L_3:
        /*000c*/ 	.byte	0x04, 0x12
        /*000e*/ 	.short	(.L_5 - .L_4)
	.align		4
.L_4:
        /*0010*/ 	.word	index@(triton_poi_fused_cat_21)
        /*0014*/ 	.word	0x00000000


	//----- nvinfo : EIATTR_FRAME_SIZE
	.align		4
.L_5:
        /*0018*/ 	.byte	0x04, 0x11
        /*001a*/ 	.short	(.L_7 - .L_6)
	.align		4
.L_6:
        /*001c*/ 	.word	index@(triton_poi_fused_cat_21)
        /*0020*/ 	.word	0x00000000


	//----- nvinfo : EIATTR_MIN_STACK_SIZE
	.align		4
.L_7:
        /*0024*/ 	.byte	0x04, 0x12
        /*0026*/ 	.short	(.L_9 - .L_8)
	.align		4
.L_8:
        /*0028*/ 	.word	index@(triton_poi_fused_cat_21)
        /*002c*/ 	.word	0x00000000
.L_9:


//--------------------- .nv.info.triton_poi_fused_cat_21 --------------------------
	.section	.nv.info.triton_poi_fused_cat_21,"",@"SHT_CUDA_INFO"
	.sectionflags	@""
	.align	4


	//----- nvinfo : EIATTR_CUDA_API_VERSION
	.align		4
        /*0000*/ 	.byte	0x04, 0x37
        /*0002*/ 	.short	(.L_11 - .L_10)
.L_10:
        /*0004*/ 	.word	0x0000007c


	//----- nvinfo : EIATTR_KPARAM_INFO
	.align		4
.L_11:
        /*0008*/ 	.byte	0x04, 0x17
        /*000a*/ 	.short	(.L_13 - .L_12)
.L_12:
        /*000c*/ 	.word	0x00000000
        /*0010*/ 	.short	0x0015
        /*0012*/ 	.short	0x00a8
        /*0014*/ 	.byte	0x00, 0xf0, 0x11, 0x00


	//----- nvinfo : EIATTR_KPARAM_INFO
	.align		4
.L_13:
        /*0018*/ 	.byte	0x04, 0x17
        /*001a*/ 	.short	(.L_15 - .L_14)
.L_14:
        /*001c*/ 	.word	0x00000000
        /*0020*/ 	.short	0x0014
        /*0022*/ 	.short	0x00a0
        /*0024*/ 	.byte	0x00, 0xf4, 0x21, 0x00


	//----- nvinfo : EIATTR_KPARAM_INFO
	.align		4
.L_15:
        /*0028*/ 	.byte	0x04, 0x17
        /*002a*/ 	.short	(.L_17 - .L_16)
.L_16:
        /*002c*/ 	.word	0x00000000
        /*0030*/ 	.short	0x0013
        /*0032*/ 	.short	0x0098
        /*0034*/ 	.byte	0x00, 0xf4, 0x21, 0x00


	//----- nvinfo : EIATTR_KPARAM_INFO
	.align		4
.L_17:
        /*0038*/ 	.byte	0x04, 0x17
        /*003a*/ 	.short	(.L_19 - .L_18)
.L_18:
        /*003c*/ 	.word	0x00000000
        /*0040*/ 	.short	0x0012
        /*0042*/ 	.short	0x0090
        /*0044*/ 	.byte	0x00, 0xf4, 0x21, 0x00


	//----- nvinfo : EIATTR_KPARAM_INFO
	.align		4
.L_19:
        /*0048*/ 	.byte	0x04, 0x17
        /*004a*/ 	.short	(.L_21 - .L_20)
.L_20:
        /*004c*/ 	.word	0x00000000
        /*0050*/ 	.short	0x0011
        /*0052*/ 	.short	0x0088
        /*0054*/ 	.byte	0x00, 0xf4, 0x21, 0x00


	//----- nvinfo : EIATTR_KPARAM_INFO
	.align		4
.L_21:
        /*0058*/ 	.byte	0x04, 0x17
        /*005a*/ 	.short	(.L_23 - .L_22)
.L_22:
        /*005c*/ 	.word	0x00000000
        /*0060*/ 	.short	0x0010
        /*0062*/ 	.short	0x0080
        /*0064*/ 	.byte	0x00, 0xf4, 0x21, 0x00


	//----- nvinfo : EIATTR_KPARAM_INFO
	.align		4
.L_23:
        /*0068*/ 	.byte	0x04, 0x17
        /*006a*/ 	.short	(.L_25 - .L_24)
.L_24:
        /*006c*/ 	.word	0x00000000
        /*0070*/ 	.short	0x000f
        /*0072*/ 	.short	0x0078
        /*0074*/ 	.byte	0x00, 0xf4, 0x21, 0x00


	//----- nvinfo : EIATTR_KPARAM_INFO
	.align		4
.L_25:
        /*0078*/ 	.byte	0x04, 0x17
        /*007a*/ 	.short	(.L_27 - .L_26)
.L_26:
        /*007c*/ 	.word	0x00000000
        /*0080*/ 	.short	0x000e
        /*0082*/ 	.short	0x0070
        /*0084*/ 	.byte	0x00, 0xf4, 0x21, 0x00


	//----- nvinfo : EIATTR_KPARAM_INFO
	.align		4
.L_27:
        /*0088*/ 	.byte	0x04, 0x17
        /*008a*/ 	.short	(.L_29 - .L_28)
.L_28:
        /*008c*/ 	.word	0x00000000
        /*0090*/ 	.short	0x000d
        /*0092*/ 	.short	0x0068
        /*0094*/ 	.byte	0x00, 0xf4, 0x21, 0x00


	//----- nvinfo : EIATTR_KPARAM_INFO
	.align		4
.L_29:
        /*0098*/ 	.byte	0x04, 0x17
        /*009a*/ 	.short	(.L_31 - .L_30)
.L_30:
        /*009c*/ 	.word	0x00000000
        /*00a0*/ 	.short	0x000c
        /*00a2*/ 	.short	0x0060
        /*00a4*/ 	.byte	0x00, 0xf4, 0x21, 0x00


	//----- nvinfo : EIATTR_KPARAM_INFO
	.align		4
.L_31:
        /*00a8*/ 	.byte	0x04, 0x17
        /*00aa*/ 	.short	(.L_33 - .L_32)
.L_32:
        /*00ac*/ 	.word	0x00000000
        /*00b0*/ 	.short	0x000b
        /*00b2*/ 	.short	0x0058
        /*00b4*/ 	.byte	0x00, 0xf4, 0x21, 0x00


	//----- nvinfo : EIATTR_KPARAM_INFO
	.align		4
.L_33:
        /*00b8*/ 	.byte	0x04, 0x17
        /*00ba*/ 	.short	(.L_35 - .L_34)
.L_34:
        /*00bc*/ 	.word	0x00000000
        /*00c0*/ 	.short	0x000a
        /*00c2*/ 	.short	0x0050
        /*00c4*/ 	.byte	0x00, 0xf4, 0x21, 0x00


	//----- nvinfo : EIATTR_KPARAM_INFO
	.align		4
.L_35:
        /*00c8*/ 	.byte	0x04, 0x17
        /*00ca*/ 	.short	(.L_37 - .L_36)
.L_36:
        /*00cc*/ 	.word	0x00000000
        /*00d0*/ 	.short	0x0009
        /*00d2*/ 	.short	0x0048
        /*00d4*/ 	.byte	0x00, 0xf4, 0x21, 0x00


	//----- nvinfo : EIATTR_KPARAM_INFO
	.align		4
.L_37:
        /*00d8*/ 	.byte	0x04, 0x17
        /*00da*/ 	.short	(.L_39 - .L_38)
.L_38:
        /*00dc*/ 	.word	0x00000000
        /*00e0*/ 	.short	0x0008
        /*00e2*/ 	.short	0x0040
        /*00e4*/ 	.byte	0x00, 0xf4, 0x21, 0x00


	//----- nvinfo : EIATTR_KPARAM_INFO
	.align		4
.L_39:
        /*00e8*/ 	.byte	0x04, 0x17
        /*00ea*/ 	.short	(.L_41 - .L_40)
.L_40:
        /*00ec*/ 	.word	0x00000000
        /*00f0*/ 	.short	0x0007
        /*00f2*/ 	.short	0x0038
        /*00f4*/ 	.byte	0x00, 0xf4, 0x21, 0x00


	//----- nvinfo : EIATTR_KPARAM_INFO
	.align		4
.L_41:
        /*00f8*/ 	.byte	0x04, 0x17
        /*00fa*/ 	.short	(.L_43 - .L_42)
.L_42:
        /*00fc*/ 	.word	0x00000000
        /*0100*/ 	.short	0x0006
        /*0102*/ 	.short	0x0030
        /*0104*/ 	.byte	0x00, 0xf4, 0x21, 0x00


	//----- nvinfo : EIATTR_KPARAM_INFO
	.align		4
.L_43:
        /*0108*/ 	.byte	0x04, 0x17
        /*010a*/ 	.short	(.L_45 - .L_44)
.L_44:
        /*010c*/ 	.word	0x00000000
        /*0110*/ 	.short	0x0005
        /*0112*/ 	.short	0x0028
        /*0114*/ 	.byte	0x00, 0xf4, 0x21, 0x00


	//----- nvinfo : EIATTR_KPARAM_INFO
	.align		4
.L_45:
        /*0118*/ 	.byte	0x04, 0x17
        /*011a*/ 	.short	(.L_47 - .L_46)
.L_46:
        /*011c*/ 	.word	0x00000000
        /*0120*/ 	.short	0x0004
        /*0122*/ 	.short	0x0020
        /*0124*/ 	.byte	0x00, 0xf4, 0x21, 0x00


	//----- nvinfo : EIATTR_KPARAM_INFO
	.align		4
.L_47:
        /*0128*/ 	.byte	0x04, 0x17
        /*012a*/ 	.short	(.L_49 - .L_48)
.L_48:
        /*012c*/ 	.word	0x00000000
        /*0130*/ 	.short	0x0003
        /*0132*/ 	.short	0x0018
        /*0134*/ 	.byte	0x00, 0xf4, 0x21, 0x00


	//----- nvinfo : EIATTR_KPARAM_INFO
	.align		4
.L_49:
        /*0138*/ 	.byte	0x04, 0x17
        /*013a*/ 	.short	(.L_51 - .L_50)
.L_50:
        /*013c*/ 	.word	0x00000000
        /*0140*/ 	.short	0x0002
        /*0142*/ 	.short	0x0010
        /*0144*/ 	.byte	0x00, 0xf4, 0x21, 0x00


	//----- nvinfo : EIATTR_KPARAM_INFO
	.align		4
.L_51:
        /*0148*/ 	.byte	0x04, 0x17
        /*014a*/ 	.short	(.L_53 - .L_52)
.L_52:
        /*014c*/ 	.word	0x00000000
        /*0150*/ 	.short	0x0001
        /*0152*/ 	.short	0x0008
        /*0154*/ 	.byte	0x00, 0xf4, 0x21, 0x00


	//----- nvinfo : EIATTR_KPARAM_INFO
	.align		4
.L_53:
        /*0158*/ 	.byte	0x04, 0x17
        /*015a*/ 	.short	(.L_55 - .L_54)
.L_54:
        /*015c*/ 	.word	0x00000000
        /*0160*/ 	.short	0x0000
        /*0162*/ 	.short	0x0000
        /*0164*/ 	.byte	0x00, 0xf4, 0x21, 0x00


	//----- nvinfo : EIATTR_SPARSE_MMA_MASK
	.align		4
.L_55:
        /*0168*/ 	.byte	0x03, 0x50
        /*016a*/ 	.short	0x0000


	//----- nvinfo : EIATTR_MAXREG_COUNT
	.align		4
        /*016c*/ 	.byte	0x03, 0x1b
        /*016e*/ 	.short	0x00ff


	//----- nvinfo : EIATTR_EXIT_INSTR_OFFSETS
	.align		4
        /*0170*/ 	.byte	0x04, 0x1c
        /*0172*/ 	.short	(.L_57 - .L_56)


	//   ....[0]....
.L_56:
        /*0174*/ 	.word	0x00003cf0


	//   ....[1]....
        /*0178*/ 	.word	0x00003d10


	//----- nvinfo : EIATTR_REQNTID
	.align		4
.L_57:
        /*017c*/ 	.byte	0x04, 0x10
        /*017e*/ 	.short	(.L_59 - .L_58)
.L_58:
        /*0180*/ 	.word	0x00000080
        /*0184*/ 	.word	0x00000001
        /*0188*/ 	.word	0x00000001


	//----- nvinfo : EIATTR_CBANK_PARAM_SIZE
	.align		4
.L_59:
        /*018c*/ 	.byte	0x03, 0x19
        /*018e*/ 	.short	0x00ac


	//----- nvinfo : EIATTR_PARAM_CBANK
	.align		4
        /*0190*/ 	.byte	0x04, 0x0a
        /*0192*/ 	.short	(.L_61 - .L_60)
	.align		4
.L_60:
        /*0194*/ 	.word	index@(.nv.constant0.triton_poi_fused_cat_21)
        /*0198*/ 	.short	0x0210
        /*019a*/ 	.short	0x00ac


	//----- nvinfo : EIATTR_SW_WAR
	.align		4
.L_61:
        /*019c*/ 	.byte	0x04, 0x36
        /*019e*/ 	.short	(.L_63 - .L_62)
.L_62:
        /*01a0*/ 	.word	0x00000008
.L_63:


//--------------------- .nv.callgraph             --------------------------
	.section	.nv.callgraph,"",@"SHT_CUDA_CALLGRAPH"
	.align	4
	.sectionentsize	8
	.align		4
        /*0000*/ 	.word	0x00000000
	.align		4
        /*0004*/ 	.word	0xffffffff
	.align		4
        /*0008*/ 	.word	0x00000000
	.align		4
        /*000c*/ 	.word	0xfffffffe
	.align		4
        /*0010*/ 	.word	0x00000000
	.align		4
        /*0014*/ 	.word	0xfffffffd
	.align		4
        /*0018*/ 	.word	0x00000000
	.align		4
        /*001c*/ 	.word	0xfffffffc


//--------------------- .nv.constant4             --------------------------
	.section	.nv.constant4,"a",@progbits
	.align	8
	.align		8
.nv.constant4:
        /*0000*/ 	.dword	_$_str
	.align		8
        /*0008*/ 	.dword	_$_str_$_2


//--------------------- .text.triton_poi_fused_cat_21 --------------------------
	.section	.text.triton_poi_fused_cat_21,"ax",@progbits
	.align	128
        .global         triton_poi_fused_cat_21
        .type           triton_poi_fused_cat_21,@function
        .size           triton_poi_fused_cat_21,(.L_x_1 - triton_poi_fused_cat_21)
        .other          triton_poi_fused_cat_21,@"STO_CUDA_ENTRY STV_DEFAULT"
triton_poi_fused_cat_21:
.text.triton_poi_fused_cat_21:
[----:B------:R-:W0:Y:S01]  /*0000*/  LDC R1, c[0x0][0x28] ;  /* 0x00000a00ff017b82 */ /* 0x000e220000000800 */
[----:B------:R-:W1:Y:S07]  /*0010*/  S2R R0, SR_TID.X ;  /* 0x0000000000007919 */ /* 0x000e6e0000002100 */
[----:B------:R-:W2:Y:S01]  /*0020*/  LDC.64 R32, c[0x0][0x240] ;  /* 0x00009000ff207b82 */ /* 0x000ea20000000a00 */
[----:B------:R-:W-:Y:S01]  /*0030*/  ULDC.64 UR6, c[0x0][0x238] ;  /* 0x00008e0000067ab9 */ /* 0x000fe20000000a00 */
[----:B------:R-:W-:Y:S01]  /*0040*/  ULDC.64 UR8, c[0x0][0x260] ;  /* 0x0000980000087ab9 */ /* 0x000fe20000000a00 */
[----:B------:R-:W3:Y:S01]  /*0050*/  S2R R3, SR_CTAID.X ;  /* 0x0000000000037919 */ /* 0x000ee20000002500 */
[----:B------:R-:W-:-:S02]  /*0060*/  CS2R R44, SRZ ;  /* 0x00000000002c7805 */ /* 0x000fc4000001ff00 */
[----:B------:R-:W-:Y:S01]  /*0070*/  CS2R R46, SRZ ;  /* 0x00000000002e7805 */ /* 0x000fe2000001ff00 */
[----:B------:R-:W-:Y:S01]  /*0080*/  ULDC.64 UR4, c[0x0][0x208] ;  /* 0x0000820000047ab9 */ /* 0x000fe20000000a00 */
[----:B------:R-:W4:Y:S01]  /*0090*/  LDC.64 R20, c[0x0][0x268] ;  /* 0x00009a00ff147b82 */ /* 0x000f220000000a00 */
[----:B------:R-:W-:Y:S02]  /*00a0*/  CS2R R36, SRZ ;  /* 0x0000000000247805 */ /* 0x000fe4000001ff00 */
[----:B------:R-:W-:Y:S02]  /*00b0*/  CS2R R38, SRZ ;  /* 0x0000000000267805 */ /* 0x000fe4000001ff00 */
[----:B------:R-:W-:Y:S02]  /*00c0*/  CS2R R28, SRZ ;  /* 0x00000000001c7805 */ /* 0x000fe4000001ff00 */
[----:B------:R-:W-:Y:S02]  /*00d0*/  CS2R R30, SRZ ;  /* 0x00000000001e7805 */ /* 0x000fe4000001ff00 */
[----:B------:R-:W-:-:S02]  /*00e0*/  CS2R R24, SRZ ;  /* 0x0000000000187805 */ /* 0x000fc4000001ff00 */
[----:B------:R-:W-:Y:S02]  /*00f0*/  CS2R R26, SRZ ;  /* 0x00000000001a7805 */ /* 0x000fe4000001ff00 */
[----:B------:R-:W-:Y:S02]  /*0100*/  CS2R R14, SRZ ;  /* 0x00000000000e7805 */ /* 0x000fe4000001ff00 */
[----:B------:R-:W-:Y:S01]  /*0110*/  CS2R R18, SRZ ;  /* 0x0000000000127805 */ /* 0x000fe2000001ff00 */
[----:B------:R-:W5:Y:S08]  /*0120*/  LDC.64 R52, c[0x0][0x210] ;  /* 0x00008400ff347b82 */ /* 0x000f700000000a00 */
[----:B------:R-:W2:Y:S01]  /*0130*/  LDC.64 R72, c[0x0][0x220] ;  /* 0x00008800ff487b82 */ /* 0x000ea20000000a00 */
[----:B-1----:R-:W-:-:S07]  /*0140*/  IMAD.SHL.U32 R0, R0, 0x4, RZ ;  /* 0x0000000400007824 */ /* 0x002fce00078e00ff */
[----:B------:R-:W1:Y:S01]  /*0150*/  LDC.64 R66, c[0x0][0x218] ;  /* 0x00008600ff427b82 */ /* 0x000e620000000a00 */
[----:B---3--:R-:W-:Y:S02]  /*0160*/  SHF.R.S32.HI R2, RZ, 0x15, R3 ;  /* 0x00000015ff027819 */ /* 0x008fe40000011403 */
[----:B------:R-:W-:Y:S02]  /*0170*/  LOP3.LUT R0, R0, 0x1fc, RZ, 0xc0, !PT ;  /* 0x000001fc00007812 */ /* 0x000fe400078ec0ff */
[----:B------:R-:W-:-:S03]  /*0180*/  SGXT R2, R2, 0x1 ;  /* 0x000000010202781a */ /* 0x000fc60000000200 */
[----:B------:R-:W-:-:S04]  /*0190*/  IMAD R3, R3, 0x400, R0 ;  /* 0x0000040003037824 */ /* 0x000fc800078e0200 */
[----:B------:R-:W-:Y:S01]  /*01a0*/  VIADD R57, R3, 0x200 ;  /* 0x0000020003397836 */ /* 0x000fe20000000000 */
[----:B------:R-:W-:-:S04]  /*01b0*/  SHF.R.S32.HI R0, RZ, 0x1f, R3 ;  /* 0x0000001fff007819 */ /* 0x000fc80000011403 */
[----:B------:R-:W-:Y:S02]  /*01c0*/  LEA.HI R0, R0, R3, RZ, 0x8 ;  /* 0x0000000300007211 */ /* 0x000fe400078f40ff */
[----:B------:R-:W-:Y:S02]  /*01d0*/  LEA.HI R4, R2, R57, RZ, 0x8 ;  /* 0x0000003902047211 */ /* 0x000fe400078f40ff */
[----:B------:R-:W-:Y:S02]  /*01e0*/  LOP3.LUT R2, R0, 0xffffff00, RZ, 0xc0, !PT ;  /* 0xffffff0000027812 */ /* 0x000fe400078ec0ff */
[----:B------:R-:W-:Y:S02]  /*01f0*/  SHF.R.S32.HI R4, RZ, 0x8, R4 ;  /* 0x00000008ff047819 */ /* 0x000fe40000011404 */
[----:B------:R-:W-:Y:S01]  /*0200*/  SHF.R.S32.HI R40, RZ, 0x8, R0 ;  /* 0x00000008ff287819 */ /* 0x000fe20000011400 */
[----:B------:R-:W-:Y:S02]  /*0210*/  IMAD.IADD R5, R3, 0x1, -R2 ;  /* 0x0000000103057824 */ /* 0x000fe400078e0a02 */
[----:B------:R-:W-:-:S02]  /*0220*/  IMAD.SHL.U32 R2, R4, 0x40, RZ ;  /* 0x0000004004027824 */ /* 0x000fc400078e00ff */
[----:B------:R-:W-:Y:S01]  /*0230*/  IMAD R10, R40, 0x60, RZ ;  /* 0x00000060280a7824 */ /* 0x000fe200078e02ff */
[----:B------:R-:W-:Y:S02]  /*0240*/  SHF.R.S32.HI R7, RZ, 0x1f, R5 ;  /* 0x0000001fff077819 */ /* 0x000fe40000011405 */
[----:B------:R-:W-:Y:S02]  /*0250*/  IADD3 R6, P0, R5, R2, RZ ;  /* 0x0000000205067210 */ /* 0x000fe40007f1e0ff */
[----:B------:R-:W-:Y:S02]  /*0260*/  LOP3.LUT R0, R5, 0xffffffc0, RZ, 0xc0, !PT ;  /* 0xffffffc005007812 */ /* 0x000fe400078ec0ff */
[----:B------:R-:W-:Y:S02]  /*0270*/  LEA.HI.X.SX32 R9, R2, R7, 0x1, P0 ;  /* 0x0000000702097211 */ /* 0x000fe400000f0eff */
[----:B------:R-:W-:Y:S02]  /*0280*/  LEA R8, P0, R6, UR6, 0x2 ;  /* 0x0000000606087c11 */ /* 0x000fe4000f8010ff */
[----:B------:R-:W-:-:S02]  /*0290*/  ISETP.NE.AND P2, PT, R0, 0x40, PT ;  /* 0x000000400000780c */ /* 0x000fc40003f45270 */
[----:B------:R-:W-:Y:S02]  /*02a0*/  IADD3 R11, P1, R5, R10, RZ ;  /* 0x0000000a050b7210 */ /* 0x000fe40007f3e0ff */
[----:B------:R-:W-:Y:S01]  /*02b0*/  LEA.HI.X R9, R6, UR7, R9, 0x2, P0 ;  /* 0x0000000706097c11 */ /* 0x000fe200080f1409 */
[----:B------:R-:W-:Y:S01]  /*02c0*/  VIADD R6, R5, 0xffffff80 ;  /* 0xffffff8005067836 */ /* 0x000fe20000000000 */
[----:B------:R-:W-:Y:S02]  /*02d0*/  ISETP.LT.AND P0, PT, R57, 0x132400, !P2 ;  /* 0x001324003900780c */ /* 0x000fe40005701270 */
[----:B------:R-:W-:Y:S02]  /*02e0*/  LEA.HI.X.SX32 R12, R10, R7, 0x1, P1 ;  /* 0x000000070a0c7211 */ /* 0x000fe400008f0eff */
[----:B------:R-:W-:Y:S02]  /*02f0*/  LEA R10, P1, R11, UR8, 0x2 ;  /* 0x000000080b0a7c11 */ /* 0x000fe4000f8210ff */
[----:B------:R-:W-:Y:S01]  /*0300*/  ISETP.GE.U32.AND P3, PT, R6, 0x60, PT ;  /* 0x000000600600780c */ /* 0x000fe20003f66070 */
[----:B--2---:R-:W-:Y:S01]  /*0310*/  IMAD.WIDE R32, R5, 0x4, R32 ;  /* 0x0000000405207825 */ /* 0x004fe200078e0220 */
[----:B------:R-:W-:-:S02]  /*0320*/  LEA.HI.X R11, R11, UR9, R12, 0x2, P1 ;  /* 0x000000090b0b7c11 */ /* 0x000fc400088f140c */
[----:B------:R-:W-:Y:S01]  /*0330*/  ISETP.LT.AND P6, PT, R3, 0x132400, !P3 ;  /* 0x001324000300780c */ /* 0x000fe20005fc1270 */
[----:B------:R-:W-:Y:S02]  /*0340*/  IMAD R12, R4, 0x60, RZ ;  /* 0x00000060040c7824 */ /* 0x000fe400078e02ff */
[----:B------:R2:W3:Y:S03]  /*0350*/  @P0 LDG.E.EL.128 R44, desc[UR4][R8.64+-0x100] ;  /* 0xffff0004082c0981 */ /* 0x0004e6000c2e1d00 */
[----:B------:R-:W-:Y:S01]  /*0360*/  IADD3 R13, P1, R5, R12, RZ ;  /* 0x0000000c050d7210 */ /* 0x000fe20007f3e0ff */
[----:B------:R-:W3:Y:S01]  /*0370*/  @P0 LDG.E.EL.128 R36, desc[UR4][R32.64+-0x100] ;  /* 0xffff000420240981 */ /* 0x000ee2000c2e1d00 */
[----:B------:R-:W-:Y:S02]  /*0380*/  ISETP.LT.AND P5, PT, R57, 0x132400, !P3 ;  /* 0x001324003900780c */ /* 0x000fe40005fa1270 */
[----:B------:R-:W-:-:S02]  /*0390*/  LEA.HI.X.SX32 R12, R12, R7, 0x1, P1 ;  /* 0x000000070c0c7211 */ /* 0x000fc400008f0eff */
[----:B------:R-:W-:Y:S01]  /*03a0*/  LEA R22, P1, R13, UR8, 0x2 ;  /* 0x000000080d167c11 */ /* 0x000fe2000f8210ff */
[----:B------:R1:W3:Y:S01]  /*03b0*/  @P6 LDG.E.EL.128 R28, desc[UR4][R10.64+-0x200] ;  /* 0xfffe00040a1c6981 */ /* 0x0002e2000c2e1d00 */
[----:B----4-:R-:W-:Y:S01]  /*03c0*/  IMAD.WIDE R20, R5, 0x4, R20 ;  /* 0x0000000405147825 */ /* 0x010fe200078e0214 */
[----:B--2---:R-:W-:Y:S02]  /*03d0*/  CS2R R8, SRZ ;  /* 0x0000000000087805 */ /* 0x004fe4000001ff00 */
[----:B------:R-:W-:Y:S02]  /*03e0*/  LEA.HI.X R23, R13, UR9, R12, 0x2, P1 ;  /* 0x000000090d177c11 */ /* 0x000fe400088f140c */
[----:B------:R-:W-:Y:S01]  /*03f0*/  CS2R R12, SRZ ;  /* 0x00000000000c7805 */ /* 0x000fe2000001ff00 */
[----:B------:R-:W2:Y:S01]  /*0400*/  @P6 LDG.E.EL.128 R24, desc[UR4][R20.64+-0x200] ;  /* 0xfffe000414186981 */ /* 0x000ea2000c2e1d00 */
[----:B01----:R-:W-:-:S04]  /*0410*/  CS2R R10, SRZ ;  /* 0x00000000000a7805 */ /* 0x003fc8000001ff00 */
[----:B------:R0:W4:Y:S01]  /*0420*/  @P5 LDG.E.EL.128 R12, desc[UR4][R22.64+-0x200] ;  /* 0xfffe0004160c5981 */ /* 0x000122000c2e1d00 */
[----:B------:R-:W-:-:S03]  /*0430*/  IMAD.SHL.U32 R48, R40, 0x40, RZ ;  /* 0x0000004028307824 */ /* 0x000fc600078e00ff */
[----:B------:R1:W4:Y:S02]  /*0440*/  @P5 LDG.E.EL.128 R8, desc[UR4][R20.64+-0x200] ;  /* 0xfffe000414085981 */ /* 0x000324000c2e1d00 */
[----:B------:R-:W-:Y:S02]  /*0450*/  IADD3 R16, P1, R5, R48, RZ ;  /* 0x0000003005107210 */ /* 0x000fe40007f3e0ff */
[----:B------:R-:W-:Y:S02]  /*0460*/  ISETP.LT.AND P4, PT, R3, 0x132400, !P2 ;  /* 0x001324000300780c */ /* 0x000fe40005781270 */
[----:B------:R-:W-:Y:S02]  /*0470*/  LEA.HI.X.SX32 R17, R48, R7, 0x1, P1 ;  /* 0x0000000730117211 */ /* 0x000fe400008f0eff */
[----:B------:R-:W-:Y:S02]  /*0480*/  LEA R34, P1, R16, UR6, 0x2 ;  /* 0x0000000610227c11 */ /* 0x000fe4000f8210ff */
[----:B0-----:R-:W-:-:S02]  /*0490*/  CS2R R22, SRZ ;  /* 0x0000000000167805 */ /* 0x001fc4000001ff00 */
[----:B-1----:R-:W-:Y:S02]  /*04a0*/  CS2R R20, SRZ ;  /* 0x0000000000147805 */ /* 0x002fe4000001ff00 */
[----:B------:R-:W-:Y:S02]  /*04b0*/  LEA.HI.X R35, R16, UR7, R17, 0x2, P1 ;  /* 0x0000000710237c11 */ /* 0x000fe400088f1411 */
[----:B------:R-:W-:Y:S01]  /*04c0*/  CS2R R16, SRZ ;  /* 0x0000000000107805 */ /* 0x000fe2000001ff00 */
[----:B------:R-:W-:Y:S01]  /*04d0*/  IMAD.SHL.U32 R40, R40, 0x20, RZ ;  /* 0x0000002028287824 */ /* 0x000fe200078e00ff */
[----:B------:R-:W-:Y:S01]  /*04e0*/  ULDC.64 UR6, c[0x0][0x288] ;  /* 0x0000a20000067ab9 */ /* 0x000fe20000000a00 */
[----:B------:R0:W4:Y:S04]  /*04f0*/  @P4 LDG.E.EL.128 R20, desc[UR4][R34.64+-0x100] ;  /* 0xffff000422144981 */ /* 0x000128000c2e1d00 */
[----:B------:R1:W4:Y:S01]  /*0500*/  @P4 LDG.E.EL.128 R16, desc[UR4][R32.64+-0x100] ;  /* 0xffff000420104981 */ /* 0x000322000c2e1d00 */
[----:B------:R-:W-:Y:S01]  /*0510*/  IADD3 R41, P1, R5, R40, RZ ;  /* 0x0000002805297210 */ /* 0x000fe20007f3e0ff */
[----:B------:R-:W-:-:S03]  /*0520*/  IMAD.SHL.U32 R4, R4, 0x20, RZ ;  /* 0x0000002004047824 */ /* 0x000fc600078e00ff */
[----:B------:R-:W-:Y:S02]  /*0530*/  LEA.HI.X.SX32 R40, R40, R7, 0x1, P1 ;  /* 0x0000000728287211 */ /* 0x000fe400008f0eff */
[----:B------:R-:W-:-:S04]  /*0540*/  LEA R42, P1, R41, UR6, 0x2 ;  /* 0x00000006292a7c11 */ /* 0x000fc8000f8210ff */
[----:B------:R-:W-:Y:S02]  /*0550*/  LEA.HI.X R43, R41, UR7, R40, 0x2, P1 ;  /* 0x00000007292b7c11 */ /* 0x000fe400088f1428 */
[----:B------:R-:W-:-:S04]  /*0560*/  IADD3 R40, P1, R5, R4, RZ ;  /* 0x0000000405287210 */ /* 0x000fc80007f3e0ff */
[----:B------:R-:W-:Y:S02]  /*0570*/  LEA.HI.X.SX32 R7, R4, R7, 0x1, P1 ;  /* 0x0000000704077211 */ /* 0x000fe400008f0eff */
[----:B0-----:R-:W-:Y:S01]  /*0580*/  LEA R34, P1, R40, UR6, 0x2 ;  /* 0x0000000628227c11 */ /* 0x001fe2000f8210ff */
[----:B------:R-:W-:-:S03]  /*0590*/  IMAD.IADD R65, R5, 0x1, R48 ;  /* 0x0000000105417824 */ /* 0x000fc600078e0230 */
[----:B------:R-:W-:Y:S01]  /*05a0*/  LEA.HI.X R35, R40, UR7, R7, 0x2, P1 ;  /* 0x0000000728237c11 */ /* 0x000fe200088f1407 */
[----:B------:R-:W-:Y:S02]  /*05b0*/  IMAD.IADD R7, R5, 0x1, R2 ;  /* 0x0000000105077824 */ /* 0x000fe400078e0202 */
[----:B-----5:R-:W-:-:S04]  /*05c0*/  IMAD.WIDE R64, R65, 0x4, R52 ;  /* 0x0000000441407825 */ /* 0x020fc800078e0234 */
[----:B------:R-:W-:Y:S01]  /*05d0*/  IMAD.WIDE R52, R7, 0x4, R52 ;  /* 0x0000000407347825 */ /* 0x000fe200078e0234 */
[----:B------:R-:W-:-:S04]  /*05e0*/  ISETP.GT.AND P3, PT, R5, 0xdf, PT ;  /* 0x000000df0500780c */ /* 0x000fc80003f64270 */
[----:B------:R-:W-:Y:S02]  /*05f0*/  ISETP.LT.AND P2, PT, R57, 0x132400, P3 ;  /* 0x001324003900780c */ /* 0x000fe40001f41270 */
[----:B------:R-:W-:Y:S02]  /*0600*/  ISETP.LT.AND P3, PT, R3, 0x132400, P3 ;  /* 0x001324000300780c */ /* 0x000fe40001f61270 */
[----:B------:R-:W-:Y:S02]  /*0610*/  P2R R68, PR, RZ, 0x1 ;  /* 0x00000001ff447803 */ /* 0x000fe40000000000 */
[----:B------:R-:W-:Y:S01]  /*0620*/  CS2R R40, SRZ ;  /* 0x0000000000287805 */ /* 0x000fe2000001ff00 */
[----:B------:R-:W-:Y:S01]  /*0630*/  IMAD.WIDE R72, R5, 0x4, R72 ;  /* 0x0000000405487825 */ /* 0x000fe200078e0248 */
[----:B---3--:R-:W-:Y:S02]  /*0640*/  SEL R45, R45, RZ, P0 ;  /* 0x000000ff2d2d7207 */ /* 0x008fe40000000000 */
[----:B-1----:R-:W-:-:S02]  /*0650*/  SEL R32, R37, RZ, P0 ;  /* 0x000000ff25207207 */ /* 0x002fc40000000000 */
[----:B------:R-:W-:-:S03]  /*0660*/  SEL R4, R44, RZ, P0 ;  /* 0x000000ff2c047207 */ /* 0x000fc60000000000 */
[----:B------:R-:W-:Y:S02]  /*0670*/  FADD R7, R45, -R32 ;  /* 0x800000202d077221 */ /* 0x000fe40000000000 */
[----:B------:R-:W0:Y:S01]  /*0680*/  LDC.64 R44, c[0x0][0x290] ;  /* 0x0000a400ff2c7b82 */ /* 0x000e220000000a00 */
[----:B------:R-:W-:Y:S02]  /*0690*/  SEL R56, R39, RZ, P0 ;  /* 0x000000ff27387207 */ /* 0x000fe40000000000 */
[----:B------:R-:W-:Y:S02]  /*06a0*/  SEL R28, R28, RZ, P6 ;  /* 0x000000ff1c1c7207 */ /* 0x000fe40003000000 */
[----:B--2---:R-:W-:Y:S02]  /*06b0*/  SEL R58, R25, RZ, P6 ;  /* 0x000000ff193a7207 */ /* 0x004fe40003000000 */
[----:B------:R-:W-:Y:S02]  /*06c0*/  SEL R25, R24, RZ, P6 ;  /* 0x000000ff18197207 */ /* 0x000fe40003000000 */
[----:B------:R-:W-:-:S02]  /*06d0*/  SEL R29, R29, RZ, P6 ;  /* 0x000000ff1d1d7207 */ /* 0x000fc40003000000 */
[----:B------:R-:W-:Y:S02]  /*06e0*/  SEL R30, R30, RZ, P6 ;  /* 0x000000ff1e1e7207 */ /* 0x000fe40003000000 */
[----:B------:R-:W-:Y:S02]  /*06f0*/  SEL R31, R31, RZ, P6 ;  /* 0x000000ff1f1f7207 */ /* 0x000fe40003000000 */
[----:B------:R-:W-:Y:S02]  /*0700*/  SEL R60, R27, RZ, P6 ;  /* 0x000000ff1b3c7207 */ /* 0x000fe40003000000 */
[----:B------:R-:W-:Y:S02]  /*0710*/  SEL R59, R26, RZ, P6 ;  /* 0x000000ff1a3b7207 */ /* 0x000fe40003000000 */
[----:B----4-:R-:W-:Y:S02]  /*0720*/  SEL R24, R11, RZ, P5 ;  /* 0x000000ff0b187207 */ /* 0x010fe40002800000 */
[----:B------:R-:W-:-:S02]  /*0730*/  SEL R61, R15, RZ, P5 ;  /* 0x000000ff0f3d7207 */ /* 0x000fc40002800000 */
[----:B------:R-:W-:Y:S02]  /*0740*/  SEL R46, R46, RZ, P0 ;  /* 0x000000ff2e2e7207 */ /* 0x000fe40000000000 */
[----:B------:R-:W-:Y:S02]  /*0750*/  SEL R47, R47, RZ, P0 ;  /* 0x000000ff2f2f7207 */ /* 0x000fe40000000000 */
[----:B------:R-:W-:Y:S02]  /*0760*/  SEL R39, R38, RZ, P0 ;  /* 0x000000ff26277207 */ /* 0x000fe40000000000 */
[----:B------:R-:W-:Y:S02]  /*0770*/  SEL R33, R36, RZ, P0 ;  /* 0x000000ff24217207 */ /* 0x000fe40000000000 */
[----:B------:R-:W-:Y:S01]  /*0780*/  ISETP.GE.AND P0, PT, R5, 0x40, PT ;  /* 0x000000400500780c */ /* 0x000fe20003f06270 */
[----:B------:R-:W-:Y:S01]  /*0790*/  FADD R60, R31, -R60 ;  /* 0x8000003c1f3c7221 */ /* 0x000fe20000000000 */
[----:B------:R-:W-:Y:S01]  /*07a0*/  FADD R59, R30, -R59 ;  /* 0x8000003b1e3b7221 */ /* 0x000fe20000000000 */
[----:B------:R-:W-:Y:S01]  /*07b0*/  FADD R58, R29, -R58 ;  /* 0x8000003a1d3a7221 */ /* 0x000fe20000000000 */
[----:B------:R-:W-:Y:S01]  /*07c0*/  FADD R15, R28, -R25 ;  /* 0x800000191c0f7221 */ /* 0x000fe20000000000 */
[----:B------:R-:W-:Y:S01]  /*07d0*/  FADD R61, R61, -R24 ;  /* 0x800000183d3d7221 */ /* 0x000fe20000000000 */
[----:B------:R-:W-:-:S02]  /*07e0*/  CS2R R24, SRZ ;  /* 0x0000000000187805 */ /* 0x000fc4000001ff00 */
[----:B------:R-:W-:Y:S02]  /*07f0*/  CS2R R26, SRZ ;  /* 0x00000000001a7805 */ /* 0x000fe4000001ff00 */
[----:B------:R-:W-:Y:S02]  /*0800*/  CS2R R28, SRZ ;  /* 0x00000000001c7805 */ /* 0x000fe4000001ff00 */
[----:B------:R-:W-:Y:S02]  /*0810*/  CS2R R30, SRZ ;  /* 0x00000000001e7805 */ /* 0x000fe4000001ff00 */
[----:B------:R-:W-:Y:S01]  /*0820*/  ISETP.LT.AND P1, PT, R57, 0x132400, !P0 ;  /* 0x001324003900780c */ /* 0x000fe20004721270 */
[----:B------:R-:W-:Y:S01]  /*0830*/  FADD R2, R46, -R39 ;  /* 0x800000272e027221 */ /* 0x000fe20000000000 */
[----:B------:R-:W-:Y:S01]  /*0840*/  FADD R4, R4, -R33 ;  /* 0x8000002104047221 */ /* 0x000fe20000000000 */
[----:B------:R1:W2:Y:S01]  /*0850*/  @P2 LDG.E.EL.128 R24, desc[UR4][R34.64+-0x380] ;  /* 0xfffc800422182981 */ /* 0x0002a2000c2e1d00 */
[----:B------:R-:W-:-:S02]  /*0860*/  CS2R R32, SRZ ;  /* 0x0000000000207805 */ /* 0x000fc4000001ff00 */
[----:B------:R-:W-:Y:S02]  /*0870*/  CS2R R36, SRZ ;  /* 0x0000000000247805 */ /* 0x000fe4000001ff00 */
[----:B------:R-:W-:Y:S01]  /*0880*/  CS2R R38, SRZ ;  /* 0x0000000000267805 */ /* 0x000fe2000001ff00 */
[----:B------:R3:W4:Y:S01]  /*0890*/  @P3 LDG.E.EL.128 R28, desc[UR4][R42.64+-0x380] ;  /* 0xfffc80042a1c3981 */ /* 0x000722000c2e1d00 */
[----:B------:R-:W-:Y:S01]  /*08a0*/  ISETP.LT.AND P0, PT, R3, 0x132400, !P0 ;  /* 0x001324000300780c */ /* 0x000fe20004701270 */
[----:B0-----:R-:W-:Y:S01]  /*08b0*/  IMAD.WIDE R54, R5, 0x4, R44 ;  /* 0x0000000405367825 */ /* 0x001fe200078e022c */
[----:B------:R-:W-:Y:S02]  /*08c0*/  SEL R11, R10, RZ, P5 ;  /* 0x000000ff0a0b7207 */ /* 0x000fe40002800000 */
[----:B-1----:R-:W-:Y:S02]  /*08d0*/  CS2R R34, SRZ ;  /* 0x0000000000227805 */ /* 0x002fe4000001ff00 */
[----:B------:R-:W-:Y:S01]  /*08e0*/  SEL R10, R9, RZ, P5 ;  /* 0x000000ff090a7207 */ /* 0x000fe20002800000 */
[----:B------:R-:W5:Y:S01]  /*08f0*/  @P2 LDG.E.EL.128 R36, desc[UR4][R54.64+-0x380] ;  /* 0xfffc800436242981 */ /* 0x000f62000c2e1d00 */
[----:B---3--:R-:W-:-:S02]  /*0900*/  CS2R R42, SRZ ;  /* 0x00000000002a7805 */ /* 0x008fc4000001ff00 */
[----:B------:R-:W-:Y:S01]  /*0910*/  SEL R12, R12, RZ, P5 ;  /* 0x000000ff0c0c7207 */ /* 0x000fe20002800000 */
[----:B------:R0:W3:Y:S01]  /*0920*/  @P3 LDG.E.EL.128 R32, desc[UR4][R54.64+-0x380] ;  /* 0xfffc800436203981 */ /* 0x0000e2000c2e1d00 */
[----:B------:R-:W-:-:S03]  /*0930*/  SEL R9, R8, RZ, P5 ;  /* 0x000000ff08097207 */ /* 0x000fc60002800000 */
[----:B------:R1:W4:Y:S01]  /*0940*/  @P1 LDG.E.EL.128 R40, desc[UR4][R52.64] ;  /* 0x0000000434281981 */ /* 0x000322000c2e1d00 */
[----:B------:R-:W-:Y:S01]  /*0950*/  SEL R14, R14, RZ, P5 ;  /* 0x000000ff0e0e7207 */ /* 0x000fe20002800000 */
[----:B------:R-:W-:Y:S01]  /*0960*/  FADD R12, R12, -R9 ;  /* 0x800000090c0c7221 */ /* 0x000fe20000000000 */
[----:B------:R-:W-:Y:S02]  /*0970*/  SEL R13, R13, RZ, P5 ;  /* 0x000000ff0d0d7207 */ /* 0x000fe40002800000 */
[----:B0-----:R-:W-:Y:S02]  /*0980*/  CS2R R54, SRZ ;  /* 0x0000000000367805 */ /* 0x001fe4000001ff00 */
[----:B------:R-:W-:Y:S02]  /*0990*/  SEL R17, R17, RZ, P4 ;  /* 0x000000ff11117207 */ /* 0x000fe40002000000 */
[----:B-1----:R-:W-:Y:S02]  /*09a0*/  CS2R R52, SRZ ;  /* 0x0000000000347805 */ /* 0x002fe4000001ff00 */
[----:B------:R-:W-:-:S02]  /*09b0*/  SEL R9, R18, RZ, P4 ;  /* 0x000000ff12097207 */ /* 0x000fc40002000000 */
[----:B------:R-:W-:Y:S02]  /*09c0*/  SEL R22, R22, RZ, P4 ;  /* 0x000000ff16167207 */ /* 0x000fe40002000000 */
[----:B------:R-:W-:Y:S01]  /*09d0*/  SEL R8, R21, RZ, P4 ;  /* 0x000000ff15087207 */ /* 0x000fe20002000000 */
[----:B------:R0:W4:Y:S01]  /*09e0*/  @P0 LDG.E.EL.128 R52, desc[UR4][R64.64] ;  /* 0x0000000440340981 */ /* 0x000122000c2e1d00 */
[----:B------:R-:W-:Y:S01]  /*09f0*/  FADD R14, R14, -R11 ;  /* 0x8000000b0e0e7221 */ /* 0x000fe20000000000 */
[----:B------:R-:W-:Y:S01]  /*0a00*/  FADD R13, R13, -R10 ;  /* 0x8000000a0d0d7221 */ /* 0x000fe20000000000 */
[----:B------:R-:W-:Y:S01]  /*0a10*/  CS2R R10, SRZ ;  /* 0x00000000000a7805 */ /* 0x000fe2000001ff00 */
[----:B0-----:R-:W-:Y:S01]  /*0a20*/  FADD R65, R22, -R9 ;  /* 0x8000000916417221 */ /* 0x001fe20000000000 */
[----:B------:R-:W-:Y:S01]  /*0a30*/  FADD R64, R8, -R17 ;  /* 0x8000001108407221 */ /* 0x000fe20000000000 */
[----:B------:R-:W-:-:S06]  /*0a40*/  CS2R R8, SRZ ;  /* 0x0000000000087805 */ /* 0x000fcc000001ff00 */
[----:B------:R-:W4:Y:S01]  /*0a50*/  @P0 LDG.E.EL.128 R8, desc[UR4][R72.64] ;  /* 0x0000000448080981 */ /* 0x000f22000c2e1d00 */
[----:B------:R-:W-:Y:S01]  /*0a60*/  FADD R56, R47, -R56 ;  /* 0x800000382f387221 */ /* 0x000fe20000000000 */
[----:B------:R-:W-:Y:S02]  /*0a70*/  CS2R R44, SRZ ;  /* 0x00000000002c7805 */ /* 0x000fe4000001ff00 */
[----:B------:R-:W-:Y:S02]  /*0a80*/  CS2R R46, SRZ ;  /* 0x00000000002e7805 */ /* 0x000fe4000001ff00 */
[----:B------:R-:W-:Y:S02]  /*0a90*/  CS2R R48, SRZ ;  /* 0x0000000000307805 */ /* 0x000fe4000001ff00 */
[----:B------:R-:W-:Y:S01]  /*0aa0*/  CS2R R50, SRZ ;  /* 0x0000000000327805 */ /* 0x000fe2000001ff00 */
[----:B------:R-:W-:Y:S01]  /*0ab0*/  IMAD.WIDE R66, R5, 0x4, R66 ;  /* 0x0000000405427825 */ /* 0x000fe200078e0242 */
[----:B------:R-:W-:-:S04]  /*0ac0*/  SEL R20, R20, RZ, P4 ;  /* 0x000000ff14147207 */ /* 0x000fc80002000000 */
[----:B------:R-:W4:Y:S04]  /*0ad0*/  @P0 LDG.E.EL.128 R44, desc[UR4][R66.64] ;  /* 0x00000004422c0981 */ /* 0x000f28000c2e1d00 */
[----:B------:R0:W4:Y:S01]  /*0ae0*/  @P1 LDG.E.EL.128 R48, desc[UR4][R66.64] ;  /* 0x0000000442301981 */ /* 0x000122000c2e1d00 */
[----:B------:R-:W-:Y:S02]  /*0af0*/  SEL R23, R23, RZ, P4 ;  /* 0x000000ff17177207 */ /* 0x000fe40002000000 */
[----:B0-----:R-:W-:Y:S02]  /*0b00*/  SEL R67, R16, RZ, P4 ;  /* 0x000000ff10437207 */ /* 0x001fe40002000000 */
[----:B------:R-:W-:-:S03]  /*0b10*/  SEL R66, R19, RZ, P4 ;  /* 0x000000ff13427207 */ /* 0x000fc60002000000 */
[----:B------:R-:W-:Y:S02]  /*0b20*/  FADD R67, R20, -R67 ;  /* 0x8000004314437221 */ /* 0x000fe40000000000 */
[----:B------:R-:W-:Y:S01]  /*0b30*/  FADD R66, R23, -R66 ;  /* 0x8000004217427221 */ /* 0x000fe20000000000 */
[----:B--2---:R-:W-:Y:S02]  /*0b40*/  SEL R24, R24, RZ, P2 ;  /* 0x000000ff18187207 */ /* 0x004fe40001000000 */
[----:B------:R-:W-:Y:S02]  /*0b50*/  SEL R26, R26, RZ, P2 ;  /* 0x000000ff1a1a7207 */ /* 0x000fe40001000000 */
[----:B------:R-:W-:Y:S02]  /*0b60*/  SEL R27, R27, RZ, P2 ;  /* 0x000000ff1b1b7207 */ /* 0x000fe40001000000 */
[----:B-----5:R-:W-:Y:S02]  /*0b70*/  SEL R19, R38, RZ, P2 ;  /* 0x000000ff26137207 */ /* 0x020fe40001000000 */
[----:B------:R-:W-:-:S03]  /*0b80*/  SEL R20, R39, RZ, P2 ;  /* 0x000000ff27147207 */ /* 0x000fc60001000000 */
[----:B------:R-:W-:Y:S01]  /*0b90*/  FADD R38, R26, -R19 ;  /* 0x800000131a267221 */ /* 0x000fe20000000000 */
[----:B------:R-:W-:Y:S01]  /*0ba0*/  SEL R25, R25, RZ, P2 ;  /* 0x000000ff19197207 */ /* 0x000fe20001000000 */
[----:B------:R-:W-:Y:S01]  /*0bb0*/  FADD R39, R27, -R20 ;  /* 0x800000141b277221 */ /* 0x000fe20000000000 */
[----:B---3--:R-:W-:Y:S02]  /*0bc0*/  SEL R20, R32, RZ, P3 ;  /* 0x000000ff20147207 */ /* 0x008fe40001800000 */
[----:B----4-:R-:W-:Y:S02]  /*0bd0*/  SEL R30, R30, RZ, P3 ;  /* 0x000000ff1e1e7207 */ /* 0x010fe40001800000 */
[----:B------:R-:W-:-:S05]  /*0be0*/  SEL R8, R8, RZ, P0 ;  /* 0x000000ff08087207 */ /* 0x000fca0000000000 */
[----:B------:R-:W-:-:S04]  /*0bf0*/  FADD R8, R8, 0.0010000000474974513054 ;  /* 0x3a83126f08087421 */ /* 0x000fc80000000000 */
[----:B------:R0:W1:Y:S02]  /*0c00*/  MUFU.SQRT R17, R8 ;  /* 0x0000000800117308 */ /* 0x0000640000002000 */
[----:B0-----:R-:W-:Y:S02]  /*0c10*/  SEL R8, R9, RZ, P0 ;  /* 0x000000ff09087207 */ /* 0x001fe40000000000 */
[----:B------:R-:W-:-:S03]  /*0c20*/  SEL R9, R36, RZ, P2 ;  /* 0x000000ff24097207 */ /* 0x000fc60001000000 */
[----:B------:R-:W-:Y:S02]  /*0c30*/  FADD R8, R8, 0.0010000000474974513054 ;  /* 0x3a83126f08087421 */ /* 0x000fe40000000000 */
[----:B------:R-:W-:Y:S01]  /*0c40*/  FADD R36, R24, -R9 ;  /* 0x8000000918247221 */ /* 0x000fe20000000000 */
[----:B------:R-:W-:Y:S01]  /*0c50*/  SEL R9, R11, RZ, P0 ;  /* 0x000000ff0b097207 */ /* 0x000fe20000000000 */
[----:B------:R0:W2:Y:S04]  /*0c60*/  MUFU.SQRT R18, R8 ;  /* 0x0000000800127308 */ /* 0x0000a80000002000 */
[----:B------:R-:W-:Y:S01]  /*0c70*/  FADD R9, R9, 0.0010000000474974513054 ;  /* 0x3a83126f09097421 */ /* 0x000fe20000000000 */
[----:B0-----:R-:W-:-:S03]  /*0c80*/  SEL R8, R10, RZ, P0 ;  /* 0x000000ff0a087207 */ /* 0x001fc60000000000 */
[----:B------:R0:W-:Y:S02]  /*0c90*/  MUFU.SQRT R26, R9 ;  /* 0x00000009001a7308 */ /* 0x0001e40000002000 */
[----:B------:R-:W-:Y:S01]  /*0ca0*/  FADD R8, R8, 0.0010000000474974513054 ;  /* 0x3a83126f08087421 */ /* 0x000fe20000000000 */
[----:B------:R-:W-:-:S05]  /*0cb0*/  SEL R11, R34, RZ, P3 ;  /* 0x000000ff220b7207 */ /* 0x000fca0001800000 */
[----:B------:R3:W4:Y:S01]  /*0cc0*/  MUFU.SQRT R23, R8 ;  /* 0x0000000800177308 */ /* 0x0007220000002000 */
[----:B0-----:R-:W-:Y:S01]  /*0cd0*/  SEL R9, R28, RZ, P3 ;  /* 0x000000ff1c097207 */ /* 0x001fe20001800000 */
[----:B------:R-:W-:Y:S01]  /*0ce0*/  FADD R28, R30, -R11 ;  /* 0x8000000b1e1c7221 */ /* 0x000fe20000000000 */
[----:B------:R-:W-:Y:S02]  /*0cf0*/  CS2R R10, SRZ ;  /* 0x00000000000a7805 */ /* 0x000fe4000001ff00 */
[----:B---3--:R-:W-:Y:S01]  /*0d00*/  SEL R8, R37, RZ, P2 ;  /* 0x000000ff25087207 */ /* 0x008fe20001000000 */
[----:B------:R-:W-:-:S04]  /*0d10*/  FADD R20, R9, -R20 ;  /* 0x8000001409147221 */ /* 0x000fc80000000000 */
[----:B------:R-:W-:Y:S01]  /*0d20*/  FADD R37, R25, -R8 ;  /* 0x8000000819257221 */ /* 0x000fe20000000000 */
[----:B------:R-:W-:-:S06]  /*0d30*/  CS2R R8, SRZ ;  /* 0x0000000000087805 */ /* 0x000fcc000001ff00 */
[----:B------:R-:W3:Y:S01]  /*0d40*/  @P1 LDG.E.EL.128 R8, desc[UR4][R72.64] ;  /* 0x0000000448081981 */ /* 0x000ee2000c2e1d00 */
[----:B------:R-:W-:Y:S02]  /*0d50*/  SEL R42, R42, RZ, P1 ;  /* 0x000000ff2a2a7207 */ /* 0x000fe40000800000 */
[----:B------:R-:W-:Y:S02]  /*0d60*/  SEL R32, R33, RZ, P3 ;  /* 0x000000ff21207207 */ /* 0x000fe40001800000 */
[----:B------:R-:W-:Y:S02]  /*0d70*/  SEL R21, R29, RZ, P3 ;  /* 0x000000ff1d157207 */ /* 0x000fe40001800000 */
[----:B------:R-:W-:-:S03]  /*0d80*/  SEL R33, R40, RZ, P1 ;  /* 0x000000ff28217207 */ /* 0x000fc60000800000 */
[----:B------:R-:W-:Y:S01]  /*0d90*/  FADD R21, R21, -R32 ;  /* 0x8000002015157221 */ /* 0x000fe20000000000 */
[----:B------:R-:W-:Y:S02]  /*0da0*/  SEL R32, R41, RZ, P1 ;  /* 0x000000ff29207207 */ /* 0x000fe40000800000 */
[----:B------:R-:W-:Y:S02]  /*0db0*/  SEL R70, R35, RZ, P3 ;  /* 0x000000ff23467207 */ /* 0x000fe40001800000 */
[----:B------:R-:W-:Y:S02]  /*0dc0*/  SEL R40, R53, RZ, P0 ;  /* 0x000000ff35287207 */ /* 0x000fe40000000000 */
[----:B------:R-:W-:Y:S02]  /*0dd0*/  SEL R41, R52, RZ, P0 ;  /* 0x000000ff34297207 */ /* 0x000fe40000000000 */
[----:B------:R-:W-:Y:S02]  /*0de0*/  P2R R71, PR, RZ, 0x20 ;  /* 0x00000020ff477803 */ /* 0x000fe40000000000 */
[----:B-1----:R-:W-:Y:S01]  /*0df0*/  FSETP.GT.AND P5, PT, R17, 8.50705917302346158658e+37, PT ;  /* 0x7e8000001100780b */ /* 0x002fe20003fa4000 */
[----:B------:R-:W-:Y:S01]  /*0e00*/  IMAD.MOV.U32 R63, RZ, RZ, 0x3e800000 ;  /* 0x3e800000ff3f7424 */ /* 0x000fe200078e00ff */
[----:B------:R-:W-:-:S02]  /*0e10*/  P2R R69, PR, RZ, 0x40 ;  /* 0x00000040ff457803 */ /* 0x000fc40000000000 */
[----:B------:R-:W-:Y:S02]  /*0e20*/  FSETP.GEU.AND P6, PT, R17, 1.175494350822287508e-38, PT ;  /* 0x008000001100780b */ /* 0x000fe40003fce000 */
[----:B------:R-:W-:Y:S02]  /*0e30*/  FSEL R16, R63, 1, P5 ;  /* 0x3f8000003f107808 */ /* 0x000fe40002800000 */
[----:B------:R-:W-:-:S05]  /*0e40*/  P2R R22, PR, RZ, 0x10 ;  /* 0x00000010ff167803 */ /* 0x000fca0000000000 */
[----:B------:R-:W-:Y:S01]  /*0e50*/  @P5 FMUL R17, R17, 0.25 ;  /* 0x3e80000011115820 */ /* 0x000fe20000400000 */
[C---:B--2---:R-:W-:Y:S02]  /*0e60*/  FSETP.GT.AND P5, PT, R18.reuse, 8.50705917302346158658e+37, PT ;  /* 0x7e8000001200780b */ /* 0x044fe40003fa4000 */
[----:B------:R-:W-:Y:S02]  /*0e70*/  FSETP.GEU.AND P4, PT, R18, 1.175494350822287508e-38, PT ;  /* 0x008000001200780b */ /* 0x000fe40003f8e000 */
[----:B---3--:R-:W-:Y:S02]  /*0e80*/  SEL R9, R9, RZ, P1 ;  /* 0x000000ff09097207 */ /* 0x008fe40000800000 */
[----:B------:R-:W-:-:S03]  /*0e90*/  SEL R8, R8, RZ, P1 ;  /* 0x000000ff08087207 */ /* 0x000fc60000800000 */
[----:B------:R-:W-:Y:S02]  /*0ea0*/  FADD R9, R9, 0.0010000000474974513054 ;  /* 0x3a83126f09097421 */ /* 0x000fe40000000000 */
[----:B------:R-:W-:Y:S02]  /*0eb0*/  FADD R8, R8, 0.0010000000474974513054 ;  /* 0x3a83126f08087421 */ /* 0x000fe40000000000 */
[----:B------:R0:W-:Y:S02]  /*0ec0*/  MUFU.SQRT R34, R9 ;  /* 0x0000000900227308 */ /* 0x0001e40000002000 */
[----:B0-----:R-:W-:-:S06]  /*0ed0*/  SEL R9, R50, RZ, P1 ;  /* 0x000000ff32097207 */ /* 0x001fcc0000800000 */
[----:B------:R0:W1:Y:S01]  /*0ee0*/  MUFU.SQRT R30, R8 ;  /* 0x00000008001e7308 */ /* 0x0000620000002000 */
[----:B------:R-:W-:Y:S02]  /*0ef0*/  FADD R50, R42, -R9 ;  /* 0x800000092a327221 */ /* 0x000fe40000000000 */
[----:B0-----:R-:W0:Y:S01]  /*0f00*/  LDC.64 R8, c[0x0][0x298] ;  /* 0x0000a600ff087b82 */ /* 0x001e220000000a00 */
[----:B------:R-:W-:Y:S02]  /*0f10*/  SEL R10, R10, RZ, P1 ;  /* 0x000000ff0a0a7207 */ /* 0x000fe40000800000 */
[----:B------:R-:W-:-:S03]  /*0f20*/  SEL R11, R11, RZ, P1 ;  /* 0x000000ff0b0b7207 */ /* 0x000fc60000800000 */
[----:B------:R-:W-:Y:S02]  /*0f30*/  FADD R10, R10, 0.0010000000474974513054 ;  /* 0x3a83126f0a0a7421 */ /* 0x000fe40000000000 */
[----:B------:R-:W-:Y:S02]  /*0f40*/  FADD R11, R11, 0.0010000000474974513054 ;  /* 0x3a83126f0b0b7421 */ /* 0x000fe40000000000 */
[----:B------:R-:W2:Y:S08]  /*0f50*/  MUFU.SQRT R35, R10 ;  /* 0x0000000a00237308 */ /* 0x000eb00000002000 */
[----:B------:R3:W5:Y:S01]  /*0f60*/  MUFU.SQRT R73, R11 ;  /* 0x0000000b00497308 */ /* 0x0007620000002000 */
[----:B0-----:R-:W-:Y:S01]  /*0f70*/  IMAD.WIDE R52, R5, 0x4, R8 ;  /* 0x0000000405347825 */ /* 0x001fe200078e0208 */
[----:B------:R-:W-:-:S02]  /*0f80*/  CS2R R8, SRZ ;  /* 0x0000000000087805 */ /* 0x000fc4000001ff00 */
[----:B---3--:R-:W-:-:S06]  /*0f90*/  CS2R R10, SRZ ;  /* 0x00000000000a7805 */ /* 0x008fcc000001ff00 */
[----:B------:R-:W3:Y:S01]  /*0fa0*/  @P3 LDG.E.EL.128 R8, desc[UR4][R52.64+-0x380] ;  /* 0xfffc800434083981 */ /* 0x000ee2000c2e1d00 */
[----:B------:R-:W-:Y:S01]  /*0fb0*/  FSEL R19, R63, 1, P5 ;  /* 0x3f8000003f137808 */ /* 0x000fe20002800000 */
[----:B------:R-:W-:-:S04]  /*0fc0*/  @P5 FMUL R18, R18, 0.25 ;  /* 0x3e80000012125820 */ /* 0x000fc80000400000 */
[----:B------:R-:W-:Y:S01]  /*0fd0*/  @!P4 FMUL R18, R18, 16777216 ;  /* 0x4b8000001212c820 */ /* 0x000fe20000400000 */
[----:B------:R-:W-:Y:S01]  /*0fe0*/  @!P4 FMUL R19, R19, 16777216 ;  /* 0x4b8000001313c820 */ /* 0x000fe20000400000 */
[----:B----4-:R-:W-:Y:S01]  /*0ff0*/  FSETP.GT.AND P4, PT, R23, 8.50705917302346158658e+37, PT ;  /* 0x7e8000001700780b */ /* 0x010fe20003f84000 */
[----:B------:R-:W-:Y:S01]  /*1000*/  @!P6 FMUL R17, R17, 16777216 ;  /* 0x4b8000001111e820 */ /* 0x000fe20000400000 */
[----:B------:R-:W-:Y:S01]  /*1010*/  @!P6 FMUL R16, R16, 16777216 ;  /* 0x4b8000001010e820 */ /* 0x000fe20000400000 */
[----:B------:R-:W-:Y:S02]  /*1020*/  FSETP.GT.AND P6, PT, R26, 8.50705917302346158658e+37, PT ;  /* 0x7e8000001a00780b */ /* 0x000fe40003fc4000 */
[----:B------:R-:W-:Y:S02]  /*1030*/  FSETP.GEU.AND P5, PT, R23, 1.175494350822287508e-38, PT ;  /* 0x008000001700780b */ /* 0x000fe40003fae000 */
[----:B------:R-:W-:-:S06]  /*1040*/  FSEL R24, R63, 1, P4 ;  /* 0x3f8000003f187808 */ /* 0x000fcc0002000000 */
[----:B------:R-:W-:Y:S01]  /*1050*/  @P4 FMUL R23, R23, 0.25 ;  /* 0x3e80000017174820 */ /* 0x000fe20000400000 */
[C---:B------:R-:W-:Y:S02]  /*1060*/  FSETP.GEU.AND P4, PT, R26.reuse, 1.175494350822287508e-38, PT ;  /* 0x008000001a00780b */ /* 0x040fe40003f8e000 */
[----:B------:R-:W-:Y:S01]  /*1070*/  FSEL R25, R63, 1, P6 ;  /* 0x3f8000003f197808 */ /* 0x000fe20003000000 */
[----:B------:R-:W-:-:S10]  /*1080*/  @P6 FMUL R26, R26, 0.25 ;  /* 0x3e8000001a1a6820 */ /* 0x000fd40000400000 */
[----:B------:R-:W-:Y:S01]  /*1090*/  @!P4 FMUL R26, R26, 16777216 ;  /* 0x4b8000001a1ac820 */ /* 0x000fe20000400000 */
[----:B------:R-:W-:Y:S01]  /*10a0*/  @!P4 FMUL R25, R25, 16777216 ;  /* 0x4b8000001919c820 */ /* 0x000fe20000400000 */
[----:B-1----:R-:W-:Y:S01]  /*10b0*/  FSETP.GT.AND P4, PT, R30, 8.50705917302346158658e+37, PT ;  /* 0x7e8000001e00780b */ /* 0x002fe20003f84000 */
[----:B------:R-:W-:Y:S01]  /*10c0*/  @!P5 FMUL R23, R23, 16777216 ;  /* 0x4b8000001717d820 */ /* 0x000fe20000400000 */
[----:B------:R-:W-:Y:S01]  /*10d0*/  FSETP.GT.AND P6, PT, R34, 8.50705917302346158658e+37, PT ;  /* 0x7e8000002200780b */ /* 0x000fe20003fc4000 */
[----:B------:R-:W-:Y:S01]  /*10e0*/  @!P5 FMUL R24, R24, 16777216 ;  /* 0x4b8000001818d820 */ /* 0x000fe20000400000 */
[----:B------:R-:W-:Y:S02]  /*10f0*/  FSETP.GEU.AND P5, PT, R30, 1.175494350822287508e-38, PT ;  /* 0x008000001e00780b */ /* 0x000fe40003fae000 */
[----:B------:R-:W-:-:S07]  /*1100*/  FSEL R27, R63, 1, P4 ;  /* 0x3f8000003f1b7808 */ /* 0x000fce0002000000 */
[----:B------:R-:W-:Y:S01]  /*1110*/  @P4 FMUL R30, R30, 0.25 ;  /* 0x3e8000001e1e4820 */ /* 0x000fe20000400000 */
[C---:B------:R-:W-:Y:S01]  /*1120*/  FSETP.GEU.AND P4, PT, R34.reuse, 1.175494350822287508e-38, PT ;  /* 0x008000002200780b */ /* 0x040fe20003f8e000 */
[----:B------:R-:W-:Y:S01]  /*1130*/  @P6 FMUL R34, R34, 0.25 ;  /* 0x3e80000022226820 */ /* 0x000fe20000400000 */
[----:B------:R-:W-:Y:S02]  /*1140*/  FSEL R29, R63, 1, P6 ;  /* 0x3f8000003f1d7808 */ /* 0x000fe40003000000 */
[----:B------:R-:W-:-:S09]  /*1150*/  SEL R31, R31, RZ, P3 ;  /* 0x000000ff1f1f7207 */ /* 0x000fd20001800000 */
[----:B------:R-:W-:Y:S01]  /*1160*/  @!P4 FMUL R34, R34, 16777216 ;  /* 0x4b8000002222c820 */ /* 0x000fe20000400000 */
[----:B------:R-:W-:Y:S01]  /*1170*/  @!P4 FMUL R29, R29, 16777216 ;  /* 0x4b8000001d1dc820 */ /* 0x000fe20000400000 */
[----:B--2---:R-:W-:Y:S01]  /*1180*/  FSETP.GT.AND P4, PT, R35, 8.50705917302346158658e+37, PT ;  /* 0x7e8000002300780b */ /* 0x004fe20003f84000 */
[----:B------:R-:W-:Y:S01]  /*1190*/  @!P5 FMUL R30, R30, 16777216 ;  /* 0x4b8000001e1ed820 */ /* 0x000fe20000400000 */
[----:B------:R-:W-:Y:S01]  /*11a0*/  @!P5 FMUL R27, R27, 16777216 ;  /* 0x4b8000001b1bd820 */ /* 0x000fe20000400000 */
[----:B------:R-:W-:Y:S01]  /*11b0*/  FADD R70, R31, -R70 ;  /* 0x800000461f467221 */ /* 0x000fe20000000000 */
[----:B------:R-:W-:Y:S02]  /*11c0*/  FSETP.GEU.AND P5, PT, R35, 1.175494350822287508e-38, PT ;  /* 0x008000002300780b */ /* 0x000fe40003fae000 */
[----:B------:R-:W-:-:S07]  /*11d0*/  FSEL R31, R63, 1, P4 ;  /* 0x3f8000003f1f7808 */ /* 0x000fce0002000000 */
[----:B------:R-:W-:Y:S01]  /*11e0*/  @P4 FMUL R35, R35, 0.25 ;  /* 0x3e80000023234820 */ /* 0x000fe20000400000 */
[----:B-----5:R-:W-:Y:S02]  /*11f0*/  FSETP.GT.AND P4, PT, R73, 8.50705917302346158658e+37, PT ;  /* 0x7e8000004900780b */ /* 0x020fe40003f84000 */
[----:B------:R-:W-:Y:S01]  /*1200*/  SEL R45, R45, RZ, P0 ;  /* 0x000000ff2d2d7207 */ /* 0x000fe20000000000 */
[----:B------:R-:W0:Y:S01]  /*1210*/  MUFU.RCP R17, R17 ;  /* 0x0000001100117308 */ /* 0x000e220000001000 */
[----:B------:R-:W-:Y:S02]  /*1220*/  SEL R44, R44, RZ, P0 ;  /* 0x000000ff2c2c7207 */ /* 0x000fe40000000000 */
[----:B------:R-:W-:Y:S01]  /*1230*/  FSETP.GEU.AND P6, PT, R73, 1.175494350822287508e-38, PT ;  /* 0x008000004900780b */ /* 0x000fe20003fce000 */
[----:B------:R-:W-:Y:S01]  /*1240*/  FADD R40, R40, -R45 ;  /* 0x8000002d28287221 */ /* 0x000fe20000000000 */
[----:B------:R-:W-:Y:S01]  /*1250*/  FSEL R72, R63, 1, P4 ;  /* 0x3f8000003f487808 */ /* 0x000fe20002000000 */
[----:B------:R-:W-:Y:S01]  /*1260*/  FADD R41, R41, -R44 ;  /* 0x8000002c29297221 */ /* 0x000fe20000000000 */
[----:B------:R-:W-:-:S03]  /*1270*/  SEL R46, R46, RZ, P0 ;  /* 0x000000ff2e2e7207 */ /* 0x000fc60000000000 */
[----:B------:R-:W-:Y:S01]  /*1280*/  @P4 FMUL R73, R73, 0.25 ;  /* 0x3e80000049494820 */ /* 0x000fe20000400000 */
[----:B------:R-:W-:Y:S02]  /*1290*/  ISETP.NE.AND P4, PT, R22, RZ, PT ;  /* 0x000000ff1600720c */ /* 0x000fe40003f85270 */
[----:B------:R-:W-:Y:S02]  /*12a0*/  SEL R22, R43, RZ, P1 ;  /* 0x000000ff2b167207 */ /* 0x000fe40000800000 */
[----:B------:R-:W-:Y:S01]  /*12b0*/  SEL R43, R54, RZ, P0 ;  /* 0x000000ff362b7207 */ /* 0x000fe20000000000 */
[----:B0-----:R-:W-:-:S04]  /*12c0*/  FMUL R16, R17, R16 ;  /* 0x0000001011107220 */ /* 0x001fc80000400000 */
[----:B------:R-:W-:Y:S01]  /*12d0*/  FADD R43, R43, -R46 ;  /* 0x8000002e2b2b7221 */ /* 0x000fe20000000000 */
[----:B------:R-:W-:Y:S02]  /*12e0*/  P2R R62, PR, RZ, 0x1 ;  /* 0x00000001ff3e7803 */ /* 0x000fe40000000000 */
[----:B------:R-:W-:Y:S02]  /*12f0*/  SEL R47, R47, RZ, P0 ;  /* 0x000000ff2f2f7207 */ /* 0x000fe40000000000 */
[----:B------:R-:W-:Y:S02]  /*1300*/  SEL R42, R55, RZ, P0 ;  /* 0x000000ff372a7207 */ /* 0x000fe40000000000 */
[----:B------:R-:W-:Y:S01]  /*1310*/  SEL R48, R48, RZ, P1 ;  /* 0x000000ff30307207 */ /* 0x000fe20000800000 */
[----:B------:R-:W-:Y:S01]  /*1320*/  @!P6 FMUL R73, R73, 16777216 ;  /* 0x4b8000004949e820 */ /* 0x000fe20000400000 */
[----:B------:R-:W-:Y:S01]  /*1330*/  SEL R49, R49, RZ, P1 ;  /* 0x000000ff31317207 */ /* 0x000fe20000800000 */
[----:B------:R-:W-:Y:S01]  /*1340*/  @!P6 FMUL R72, R72, 16777216 ;  /* 0x4b8000004848e820 */ /* 0x000fe20000400000 */
[----:B------:R-:W-:Y:S01]  /*1350*/  SEL R51, R51, RZ, P1 ;  /* 0x000000ff33337207 */ /* 0x000fe20000800000 */
[----:B------:R-:W-:Y:S01]  /*1360*/  FADD R33, R33, -R48 ;  /* 0x8000003021217221 */ /* 0x000fe20000000000 */
[----:B------:R-:W-:Y:S01]  /*1370*/  P2R R48, PR, RZ, 0x2 ;  /* 0x00000002ff307803 */ /* 0x000fe20000000000 */
[----:B------:R-:W0:Y:S01]  /*1380*/  MUFU.RCP R18, R18 ;  /* 0x0000001200127308 */ /* 0x000e220000001000 */
[----:B------:R-:W-:Y:S01]  /*1390*/  @!P5 FMUL R35, R35, 16777216 ;  /* 0x4b8000002323d820 */ /* 0x000fe20000400000 */
[----:B------:R-:W-:-:S06]  /*13a0*/  FADD R42, R42, -R47 ;  /* 0x8000002f2a2a7221 */ /* 0x000fcc0000000000 */
[----:B------:R-:W1:Y:S01]  /*13b0*/  MUFU.RCP R30, R30 ;  /* 0x0000001e001e7308 */ /* 0x000e620000001000 */
[----:B0-----:R-:W-:Y:S01]  /*13c0*/  FMUL R19, R18, R19 ;  /* 0x0000001312137220 */ /* 0x001fe20000400000 */
[----:B------:R-:W-:-:S06]  /*13d0*/  @!P5 FMUL R31, R31, 16777216 ;  /* 0x4b8000001f1fd820 */ /* 0x000fcc0000400000 */
[----:B------:R-:W0:Y:S01]  /*13e0*/  MUFU.RCP R23, R23 ;  /* 0x0000001700177308 */ /* 0x000e220000001000 */
[----:B------:R-:W-:Y:S01]  /*13f0*/  FADD R32, R32, -R49 ;  /* 0x8000003120207221 */ /* 0x000fe20000000000 */
[----:B-1----:R-:W-:-:S06]  /*1400*/  FMUL R30, R30, R27 ;  /* 0x0000001b1e1e7220 */ /* 0x002fcc0000400000 */
[----:B------:R-:W1:Y:S01]  /*1410*/  MUFU.RCP R26, R26 ;  /* 0x0000001a001a7308 */ /* 0x000e620000001000 */
[----:B------:R-:W-:Y:S01]  /*1420*/  P2R R49, PR, RZ, 0x8 ;  /* 0x00000008ff317803 */ /* 0x000fe20000000000 */
[----:B------:R-:W-:-:S06]  /*1430*/  FMUL R33, R30, R33 ;  /* 0x000000211e217220 */ /* 0x000fcc0000400000 */
[----:B------:R-:W2:Y:S01]  /*1440*/  MUFU.RCP R34, R34 ;  /* 0x0000002200227308 */ /* 0x000ea20000001000 */
[----:B0-----:R-:W-:Y:S01]  /*1450*/  FMUL R24, R23, R24 ;  /* 0x0000001817187220 */ /* 0x001fe20000400000 */
[----:B-1----:R-:W-:-:S03]  /*1460*/  FMUL R25, R26, R25 ;  /* 0x000000191a197220 */ /* 0x002fc60000400000 */
[----:B------:R-:W-:Y:S01]  /*1470*/  FMUL R43, R24, R43 ;  /* 0x0000002b182b7220 */ /* 0x000fe20000400000 */
[----:B------:R-:W-:Y:S02]  /*1480*/  FMUL R42, R25, R42 ;  /* 0x0000002a192a7220 */ /* 0x000fe40000400000 */
[----:B------:R-:W0:Y:S01]  /*1490*/  LDC.64 R24, c[0x0][0x248] ;  /* 0x00009200ff187b82 */ /* 0x000e220000000a00 */
[----:B--2---:R-:W-:-:S04]  /*14a0*/  FMUL R29, R34, R29 ;  /* 0x0000001d221d7220 */ /* 0x004fc80000400000 */
[----:B------:R-:W-:Y:S01]  /*14b0*/  FMUL R32, R29, R32 ;  /* 0x000000201d207220 */ /* 0x000fe20000400000 */
[----:B------:R-:W-:Y:S01]  /*14c0*/  FADD R22, R22, -R51 ;  /* 0x8000003316167221 */ /* 0x000fe20000000000 */
[----:B---3--:R-:W-:-:S05]  /*14d0*/  SEL R8, R8, RZ, P3 ;  /* 0x000000ff08087207 */ /* 0x008fca0001800000 */
[----:B------:R-:W-:Y:S01]  /*14e0*/  FADD R45, R8, 0.0010000000474974513054 ;  /* 0x3a83126f082d7421 */ /* 0x000fe20000000000 */
[----:B------:R-:W-:-:S03]  /*14f0*/  SEL R9, R9, RZ, P3 ;  /* 0x000000ff09097207 */ /* 0x000fc60001800000 */
[----:B------:R-:W1:Y:S02]  /*1500*/  MUFU.SQRT R44, R45 ;  /* 0x0000002d002c7308 */ /* 0x000e640000002000 */
[----:B------:R-:W-:Y:S01]  /*1510*/  FADD R46, R9, 0.0010000000474974513054 ;  /* 0x3a83126f092e7421 */ /* 0x000fe20000000000 */
[----:B------:R-:W-:-:S05]  /*1520*/  SEL R10, R10, RZ, P3 ;  /* 0x000000ff0a0a7207 */ /* 0x000fca0001800000 */
[----:B------:R2:W3:Y:S01]  /*1530*/  MUFU.SQRT R17, R46 ;  /* 0x0000002e00117308 */ /* 0x0004e20000002000 */
[----:B-1----:R-:W-:Y:S01]  /*1540*/  FSETP.GT.AND P0, PT, R44, 8.50705917302346158658e+37, PT ;  /* 0x7e8000002c00780b */ /* 0x002fe20003f04000 */
[----:B--2---:R-:W-:Y:S01]  /*1550*/  FADD R46, R10, 0.0010000000474974513054 ;  /* 0x3a83126f0a2e7421 */ /* 0x004fe20000000000 */
[----:B------:R-:W-:-:S05]  /*1560*/  FSETP.GEU.AND P1, PT, R44, 1.175494350822287508e-38, PT ;  /* 0x008000002c00780b */ /* 0x000fca0003f2e000 */
[----:B------:R-:W1:Y:S01]  /*1570*/  MUFU.SQRT R45, R46 ;  /* 0x0000002e002d7308 */ /* 0x000e620000002000 */
[----:B---3--:R-:W-:Y:S02]  /*1580*/  FSETP.GT.AND P6, PT, R17, 8.50705917302346158658e+37, PT ;  /* 0x7e8000001100780b */ /* 0x008fe40003fc4000 */
[----:B------:R-:W-:-:S03]  /*1590*/  FSEL R8, R63, 1, P0 ;  /* 0x3f8000003f087808 */ /* 0x000fc60000000000 */
[----:B------:R-:W-:Y:S01]  /*15a0*/  @P0 FMUL R44, R44, 0.25 ;  /* 0x3e8000002c2c0820 */ /* 0x000fe20000400000 */
[----:B------:R-:W-:Y:S02]  /*15b0*/  FSETP.GEU.AND P0, PT, R17, 1.175494350822287508e-38, PT ;  /* 0x008000001100780b */ /* 0x000fe40003f0e000 */
[----:B------:R-:W-:Y:S01]  /*15c0*/  SEL R11, R11, RZ, P3 ;  /* 0x000000ff0b0b7207 */ /* 0x000fe20001800000 */
[----:B------:R-:W-:Y:S01]  /*15d0*/  @!P1 FMUL R44, R44, 16777216 ;  /* 0x4b8000002c2c9820 */ /* 0x000fe20000400000 */
[----:B------:R-:W-:Y:S01]  /*15e0*/  FSEL R9, R63, 1, P6 ;  /* 0x3f8000003f097808 */ /* 0x000fe20003000000 */
[----:B------:R-:W-:Y:S02]  /*15f0*/  @!P1 FMUL R8, R8, 16777216 ;  /* 0x4b80000008089820 */ /* 0x000fe40000400000 */
[----:B------:R-:W-:Y:S01]  /*1600*/  @P6 FMUL R17, R17, 0.25 ;  /* 0x3e80000011116820 */ /* 0x000fe20000400000 */
[----:B------:R-:W-:Y:S01]  /*1610*/  FADD R47, R11, 0.0010000000474974513054 ;  /* 0x3a83126f0b2f7421 */ /* 0x000fe20000000000 */
[----:B-1----:R-:W-:Y:S01]  /*1620*/  FSETP.GT.AND P1, PT, R45, 8.50705917302346158658e+37, PT ;  /* 0x7e8000002d00780b */ /* 0x002fe20003f24000 */
[----:B------:R-:W1:Y:S03]  /*1630*/  MUFU.RCP R46, R35 ;  /* 0x00000023002e7308 */ /* 0x000e660000001000 */
[----:B------:R-:W-:Y:S01]  /*1640*/  @!P0 FMUL R17, R17, 16777216 ;  /* 0x4b80000011118820 */ /* 0x000fe20000400000 */
[----:B------:R-:W-:Y:S01]  /*1650*/  @!P0 FMUL R9, R9, 16777216 ;  /* 0x4b80000009098820 */ /* 0x000fe20000400000 */
[----:B------:R-:W-:-:S03]  /*1660*/  FSETP.GEU.AND P0, PT, R45, 1.175494350822287508e-38, PT ;  /* 0x008000002d00780b */ /* 0x000fc60003f0e000 */
[----:B------:R-:W2:Y:S04]  /*1670*/  MUFU.SQRT R18, R47 ;  /* 0x0000002f00127308 */ /* 0x000ea80000002000 */
[----:B------:R-:W-:Y:S01]  /*1680*/  @P1 FMUL R45, R45, 0.25 ;  /* 0x3e8000002d2d1820 */ /* 0x000fe20000400000 */
[----:B-1----:R-:W-:Y:S02]  /*1690*/  FMUL R35, R46, R31 ;  /* 0x0000001f2e237220 */ /* 0x002fe40000400000 */
[----:B------:R-:W1:Y:S03]  /*16a0*/  LDC.64 R30, c[0x0][0x270] ;  /* 0x00009c00ff1e7b82 */ /* 0x000e660000000a00 */
[----:B------:R-:W-:Y:S01]  /*16b0*/  @!P0 FMUL R45, R45, 16777216 ;  /* 0x4b8000002d2d8820 */ /* 0x000fe20000400000 */
[----:B------:R-:W-:-:S02]  /*16c0*/  FSEL R10, R63, 1, P1 ;  /* 0x3f8000003f0a7808 */ /* 0x000fc40000800000 */
[----:B--2---:R-:W-:-:S03]  /*16d0*/  FSETP.GT.AND P3, PT, R18, 8.50705917302346158658e+37, PT ;  /* 0x7e8000001200780b */ /* 0x004fc60003f64000 */
[----:B------:R-:W2:Y:S01]  /*16e0*/  MUFU.RCP R45, R45 ;  /* 0x0000002d002d7308 */ /* 0x000ea20000001000 */
[----:B------:R-:W-:Y:S01]  /*16f0*/  FSETP.GEU.AND P1, PT, R18, 1.175494350822287508e-38, PT ;  /* 0x008000001200780b */ /* 0x000fe20003f2e000 */
[----:B------:R-:W-:-:S08]  /*1700*/  @!P0 FMUL R10, R10, 16777216 ;  /* 0x4b8000000a0a8820 */ /* 0x000fd00000400000 */
[----:B------:R-:W-:-:S04]  /*1710*/  @P3 FMUL R18, R18, 0.25 ;  /* 0x3e80000012123820 */ /* 0x000fc80000400000 */
[----:B------:R-:W-:Y:S01]  /*1720*/  @!P1 FMUL R18, R18, 16777216 ;  /* 0x4b80000012129820 */ /* 0x000fe20000400000 */
[----:B--2---:R-:W-:Y:S01]  /*1730*/  FMUL R29, R45, R10 ;  /* 0x0000000a2d1d7220 */ /* 0x004fe20000400000 */
[----:B------:R2:W3:Y:S01]  /*1740*/  MUFU.RCP R23, R44 ;  /* 0x0000002c00177308 */ /* 0x0004e20000001000 */
[----:B-1----:R-:W-:Y:S01]  /*1750*/  IMAD.WIDE R54, R5, 0x4, R30 ;  /* 0x0000000405367825 */ /* 0x002fe200078e021e */
[----:B------:R-:W-:-:S06]  /*1760*/  CS2R R30, SRZ ;  /* 0x00000000001e7805 */ /* 0x000fcc000001ff00 */
[----:B------:R-:W1:Y:S01]  /*1770*/  MUFU.RCP R26, R17 ;  /* 0x00000011001a7308 */ /* 0x000e620000001000 */
[----:B--2---:R-:W-:Y:S01]  /*1780*/  FMUL R44, R29, R28 ;  /* 0x0000001c1d2c7220 */ /* 0x004fe20000400000 */
[----:B------:R-:W-:-:S06]  /*1790*/  CS2R R28, SRZ ;  /* 0x00000000001c7805 */ /* 0x000fcc000001ff00 */
[----:B------:R-:W2:Y:S01]  /*17a0*/  MUFU.RCP R18, R18 ;  /* 0x0000001200127308 */ /* 0x000ea20000001000 */
[----:B------:R-:W-:Y:S01]  /*17b0*/  FSEL R11, R63, 1, P3 ;  /* 0x3f8000003f0b7808 */ /* 0x000fe20001800000 */
[----:B------:R-:W4:Y:S04]  /*17c0*/  @P2 LDG.E.EL.128 R28, desc[UR4][R52.64+-0x380] ;  /* 0xfffc8004341c2981 */ /* 0x000f28000c2e1d00 */
[----:B------:R-:W-:Y:S01]  /*17d0*/  @!P1 FMUL R11, R11, 16777216 ;  /* 0x4b8000000b0b9820 */ /* 0x000fe20000400000 */
[----:B---3--:R-:W-:Y:S01]  /*17e0*/  FMUL R23, R23, R8 ;  /* 0x0000000817177220 */ /* 0x008fe20000400000 */
[----:B-1----:R-:W-:Y:S01]  /*17f0*/  FMUL R26, R26, R9 ;  /* 0x000000091a1a7220 */ /* 0x002fe20000400000 */
[----:B------:R-:W-:Y:S01]  /*1800*/  FMUL R35, R35, R50 ;  /* 0x0000003223237220 */ /* 0x000fe20000400000 */
[----:B------:R-:W-:Y:S01]  /*1810*/  CS2R R8, SRZ ;  /* 0x0000000000087805 */ /* 0x000fe2000001ff00 */
[----:B0-----:R-:W-:-:S04]  /*1820*/  IMAD.WIDE R50, R5, 0x4, R24 ;  /* 0x0000000405327825 */ /* 0x001fc800078e0218 */
[----:B--2---:R-:W-:Y:S01]  /*1830*/  FMUL R47, R18, R11 ;  /* 0x0000000b122f7220 */ /* 0x004fe20000400000 */
[----:B------:R-:W-:-:S06]  /*1840*/  CS2R R10, SRZ ;  /* 0x00000000000a7805 */ /* 0x000fcc000001ff00 */
[----:B------:R-:W2:Y:S01]  /*1850*/  @P4 LDG.E.EL.128 R8, desc[UR4][R50.64+-0x100] ;  /* 0xffff000432084981 */ /* 0x000ea2000c2e1d00 */
[----:B------:R-:W-:Y:S01]  /*1860*/  ISETP.NE.AND P0, PT, R68, RZ, PT ;  /* 0x000000ff4400720c */ /* 0x000fe20003f05270 */
[----:B------:R-:W-:Y:S01]  /*1870*/  FMUL R41, R16, R41 ;  /* 0x0000002910297220 */ /* 0x000fe20000400000 */
[----:B------:R-:W-:Y:S01]  /*1880*/  FMUL R40, R19, R40 ;  /* 0x0000002813287220 */ /* 0x000fe20000400000 */
[----:B------:R-:W-:Y:S02]  /*1890*/  CS2R R16, SRZ ;  /* 0x0000000000107805 */ /* 0x000fe4000001ff00 */
[----:B------:R-:W-:-:S08]  /*18a0*/  CS2R R18, SRZ ;  /* 0x0000000000127805 */ /* 0x000fd0000001ff00 */
[----:B------:R0:W3:Y:S01]  /*18b0*/  @P0 LDG.E.EL.128 R16, desc[UR4][R50.64+-0x100] ;  /* 0xffff000432100981 */ /* 0x0000e2000c2e1d00 */
[----:B------:R-:W1:Y:S01]  /*18c0*/  MUFU.RCP R73, R73 ;  /* 0x0000004900497308 */ /* 0x000e620000001000 */
[----:B------:R-:W-:Y:S01]  /*18d0*/  ISETP.NE.AND P6, PT, R69, RZ, PT ;  /* 0x000000ff4500720c */ /* 0x000fe20003fc5270 */
[----:B------:R-:W-:Y:S01]  /*18e0*/  FMUL R45, R23, R20 ;  /* 0x00000014172d7220 */ /* 0x000fe20000400000 */
[----:B------:R-:W-:Y:S01]  /*18f0*/  FMUL R46, R26, R21 ;  /* 0x000000151a2e7220 */ /* 0x000fe20000400000 */
[----:B------:R-:W-:Y:S01]  /*1900*/  CS2R R20, SRZ ;  /* 0x0000000000147805 */ /* 0x000fe2000001ff00 */
[----:B-1----:R-:W-:-:S04]  /*1910*/  FMUL R73, R73, R72 ;  /* 0x0000004849497220 */ /* 0x002fc80000400000 */
[----:B------:R-:W-:Y:S01]  /*1920*/  FMUL R34, R73, R22 ;  /* 0x0000001649227220 */ /* 0x000fe20000400000 */
[----:B------:R-:W-:Y:S02]  /*1930*/  CS2R R22, SRZ ;  /* 0x0000000000167805 */ /* 0x000fe4000001ff00 */
[----:B------:R-:W-:Y:S02]  /*1940*/  ISETP.NE.AND P5, PT, R71, RZ, PT ;  /* 0x000000ff4700720c */ /* 0x000fe40003fa5270 */
[----:B------:R-:W-:Y:S02]  /*1950*/  CS2R R24, SRZ ;  /* 0x0000000000187805 */ /* 0x000fe4000001ff00 */
[----:B------:R-:W-:Y:S01]  /*1960*/  CS2R R26, SRZ ;  /* 0x00000000001a7805 */ /* 0x000fe2000001ff00 */
[----:B------:R-:W1:Y:S01]  /*1970*/  LDC.64 R72, c[0x0][0x280] ;  /* 0x0000a000ff487b82 */ /* 0x000e620000000a00 */
[----:B------:R-:W5:Y:S07]  /*1980*/  @P6 LDG.E.EL.128 R20, desc[UR4][R54.64+-0x200] ;  /* 0xfffe000436146981 */ /* 0x000f6e000c2e1d00 */
[----:B------:R0:W3:Y:S01]  /*1990*/  @P5 LDG.E.EL.128 R24, desc[UR4][R54.64+-0x200] ;  /* 0xfffe000436185981 */ /* 0x0000e2000c2e1d00 */
[----:B----4-:R-:W-:-:S05]  /*19a0*/  SEL R29, R29, RZ, P2 ;  /* 0x000000ff1d1d7207 */ /* 0x010fca0001000000 */
[----:B------:R-:W-:-:S04]  /*19b0*/  FADD R68, R29, 0.0010000000474974513054 ;  /* 0x3a83126f1d447421 */ /* 0x000fc80000000000 */
[----:B0-----:R-:W0:Y:S01]  /*19c0*/  MUFU.SQRT R51, R68 ;  /* 0x0000004400337308 */ /* 0x001e220000002000 */
[----:B--2---:R-:W-:-:S05]  /*19d0*/  SEL R8, R8, RZ, P4 ;  /* 0x000000ff08087207 */ /* 0x004fca0002000000 */
[----:B------:R-:W-:Y:S01]  /*19e0*/  FADD R8, R8, 0.0010000000474974513054 ;  /* 0x3a83126f08087421 */ /* 0x000fe20000000000 */
[----:B0-----:R-:W-:-:S03]  /*19f0*/  FSETP.GT.AND P3, PT, R51, 8.50705917302346158658e+37, PT ;  /* 0x7e8000003300780b */ /* 0x001fc60003f64000 */
[----:B------:R-:W0:Y:S01]  /*1a00*/  MUFU.SQRT R29, R8 ;  /* 0x00000008001d7308 */ /* 0x000e220000002000 */
[----:B------:R-:W-:Y:S02]  /*1a10*/  FSETP.GEU.AND P1, PT, R51, 1.175494350822287508e-38, PT ;  /* 0x008000003300780b */ /* 0x000fe40003f2e000 */
[----:B------:R-:W-:Y:S02]  /*1a20*/  SEL R9, R9, RZ, P4 ;  /* 0x000000ff09097207 */ /* 0x000fe40002000000 */
[----:B------:R-:W-:-:S03]  /*1a30*/  FSEL R50, R63, 1, P3 ;  /* 0x3f8000003f327808 */ /* 0x000fc60001800000 */
[----:B------:R-:W-:Y:S02]  /*1a40*/  FADD R9, R9, 0.0010000000474974513054 ;  /* 0x3a83126f09097421 */ /* 0x000fe40000000000 */
[----:B------:R-:W-:Y:S02]  /*1a50*/  @P3 FMUL R51, R51, 0.25 ;  /* 0x3e80000033333820 */ /* 0x000fe40000400000 */
[----:B------:R-:W2:Y:S01]  /*1a60*/  MUFU.SQRT R52, R9 ;  /* 0x0000000900347308 */ /* 0x000ea20000002000 */
[----:B0-----:R-:W-:Y:S01]  /*1a70*/  FSETP.GT.AND P3, PT, R29, 8.50705917302346158658e+37, PT ;  /* 0x7e8000001d00780b */ /* 0x001fe20003f64000 */
[----:B------:R-:W-:Y:S01]  /*1a80*/  @!P1 FMUL R51, R51, 16777216 ;  /* 0x4b80000033339820 */ /* 0x000fe20000400000 */
[----:B------:R-:W-:Y:S01]  /*1a90*/  @!P1 FMUL R50, R50, 16777216 ;  /* 0x4b80000032329820 */ /* 0x000fe20000400000 */
[----:B------:R-:W-:Y:S02]  /*1aa0*/  FSETP.GEU.AND P1, PT, R29, 1.175494350822287508e-38, PT ;  /* 0x008000001d00780b */ /* 0x000fe40003f2e000 */
[----:B------:R-:W-:-:S08]  /*1ab0*/  FSEL R53, R63, 1, P3 ;  /* 0x3f8000003f357808 */ /* 0x000fd00001800000 */
[----:B------:R-:W-:Y:S01]  /*1ac0*/  @P3 FMUL R29, R29, 0.25 ;  /* 0x3e8000001d1d3820 */ /* 0x000fe20000400000 */
[----:B--2---:R-:W-:-:S03]  /*1ad0*/  FSETP.GT.AND P3, PT, R52, 8.50705917302346158658e+37, PT ;  /* 0x7e8000003400780b */ /* 0x004fc60003f64000 */
[----:B------:R-:W-:Y:S01]  /*1ae0*/  @!P1 FMUL R29, R29, 16777216 ;  /* 0x4b8000001d1d9820 */ /* 0x000fe20000400000 */
[----:B------:R-:W-:Y:S01]  /*1af0*/  @!P1 FMUL R53, R53, 16777216 ;  /* 0x4b80000035359820 */ /* 0x000fe20000400000 */
[C---:B------:R-:W-:Y:S02]  /*1b00*/  FSETP.GEU.AND P1, PT, R52.reuse, 1.175494350822287508e-38, PT ;  /* 0x008000003400780b */ /* 0x040fe40003f2e000 */
[----:B------:R-:W0:Y:S06]  /*1b10*/  MUFU.RCP R54, R29 ;  /* 0x0000001d00367308 */ /* 0x000e2c0000001000 */
[----:B------:R-:W-:-:S05]  /*1b20*/  @P3 FMUL R52, R52, 0.25 ;  /* 0x3e80000034343820 */ /* 0x000fca0000400000 */
[----:B------:R-:W-:Y:S01]  /*1b30*/  @!P1 FMUL R52, R52, 16777216 ;  /* 0x4b80000034349820 */ /* 0x000fe20000400000 */
[----:B0-----:R-:W-:-:S03]  /*1b40*/  FMUL R54, R54, R53 ;  /* 0x0000003536367220 */ /* 0x001fc60000400000 */
[----:B------:R-:W0:Y:S01]  /*1b50*/  MUFU.RCP R53, R52 ;  /* 0x0000003400357308 */ /* 0x000e220000001000 */
[----:B------:R-:W-:-:S05]  /*1b60*/  FSEL R8, R63, 1, P3 ;  /* 0x3f8000003f087808 */ /* 0x000fca0001800000 */
[----:B------:R-:W-:-:S04]  /*1b70*/  @!P1 FMUL R8, R8, 16777216 ;  /* 0x4b80000008089820 */ /* 0x000fc80000400000 */
[----:B0-----:R-:W-:Y:S01]  /*1b80*/  FMUL R53, R53, R8 ;  /* 0x0000000835357220 */ /* 0x001fe20000400000 */
[----:B------:R-:W-:-:S05]  /*1b90*/  SEL R8, R10, RZ, P4 ;  /* 0x000000ff0a087207 */ /* 0x000fca0002000000 */
[----:B------:R-:W-:-:S04]  /*1ba0*/  FADD R8, R8, 0.0010000000474974513054 ;  /* 0x3a83126f08087421 */ /* 0x000fc80000000000 */
[----:B------:R-:W0:Y:S02]  /*1bb0*/  MUFU.SQRT R29, R8 ;  /* 0x00000008001d7308 */ /* 0x000e240000002000 */
[C---:B0-----:R-:W-:Y:S02]  /*1bc0*/  FSETP.GT.AND P3, PT, R29.reuse, 8.50705917302346158658e+37, PT ;  /* 0x7e8000001d00780b */ /* 0x041fe40003f64000 */
[----:B------:R-:W-:-:S11]  /*1bd0*/  FSETP.GEU.AND P1, PT, R29, 1.175494350822287508e-38, PT ;  /* 0x008000001d00780b */ /* 0x000fd60003f2e000 */
[----:B------:R-:W-:-:S04]  /*1be0*/  @P3 FMUL R29, R29, 0.25 ;  /* 0x3e8000001d1d3820 */ /* 0x000fc80000400000 */
[----:B------:R-:W-:-:S04]  /*1bf0*/  @!P1 FMUL R29, R29, 16777216 ;  /* 0x4b8000001d1d9820 */ /* 0x000fc80000400000 */
[----:B------:R-:W0:Y:S01]  /*1c00*/  MUFU.RCP R10, R29 ;  /* 0x0000001d000a7308 */ /* 0x000e220000001000 */
[----:B------:R-:W-:-:S05]  /*1c10*/  FSEL R9, R63, 1, P3 ;  /* 0x3f8000003f097808 */ /* 0x000fca0001800000 */
[----:B------:R-:W-:-:S04]  /*1c20*/  @!P1 FMUL R9, R9, 16777216 ;  /* 0x4b80000009099820 */ /* 0x000fc80000400000 */
[----:B0-----:R-:W-:Y:S01]  /*1c30*/  FMUL R10, R10, R9 ;  /* 0x000000090a0a7220 */ /* 0x001fe20000400000 */
[----:B------:R-:W-:-:S05]  /*1c40*/  SEL R9, R11, RZ, P4 ;  /* 0x000000ff0b097207 */ /* 0x000fca0002000000 */
[----:B------:R-:W-:-:S04]  /*1c50*/  FADD R9, R9, 0.0010000000474974513054 ;  /* 0x3a83126f09097421 */ /* 0x000fc80000000000 */
[----:B------:R-:W0:Y:S01]  /*1c60*/  MUFU.SQRT R8, R9 ;  /* 0x0000000900087308 */ /* 0x000e220000002000 */
[----:B---3--:R-:W-:-:S05]  /*1c70*/  SEL R16, R16, RZ, P0 ;  /* 0x000000ff10107207 */ /* 0x008fca0000000000 */
[----:B------:R-:W-:Y:S01]  /*1c80*/  FADD R16, R16, 0.0010000000474974513054 ;  /* 0x3a83126f10107421 */ /* 0x000fe20000000000 */
[C---:B0-----:R-:W-:Y:S02]  /*1c90*/  FSETP.GT.AND P3, PT, R8.reuse, 8.50705917302346158658e+37, PT ;  /* 0x7e8000000800780b */ /* 0x041fe40003f64000 */
[----:B------:R-:W-:Y:S01]  /*1ca0*/  FSETP.GEU.AND P1, PT, R8, 1.175494350822287508e-38, PT ;  /* 0x008000000800780b */ /* 0x000fe20003f2e000 */
[----:B------:R-:W0:Y:S01]  /*1cb0*/  MUFU.SQRT R29, R16 ;  /* 0x00000010001d7308 */ /* 0x000e220000002000 */
[----:B------:R-:W-:-:S09]  /*1cc0*/  SEL R17, R17, RZ, P0 ;  /* 0x000000ff11117207 */ /* 0x000fd20000000000 */
[----:B------:R-:W-:Y:S01]  /*1cd0*/  @P3 FMUL R8, R8, 0.25 ;  /* 0x3e80000008083820 */ /* 0x000fe20000400000 */
[----:B------:R-:W-:-:S03]  /*1ce0*/  FADD R17, R17, 0.0010000000474974513054 ;  /* 0x3a83126f11117421 */ /* 0x000fc60000000000 */
[----:B------:R-:W-:Y:S01]  /*1cf0*/  @!P1 FMUL R8, R8, 16777216 ;  /* 0x4b80000008089820 */ /* 0x000fe20000400000 */
[----:B------:R-:W-:-:S03]  /*1d00*/  FSEL R52, R63, 1, P3 ;  /* 0x3f8000003f347808 */ /* 0x000fc60001800000 */
[----:B------:R-:W2:Y:S01]  /*1d10*/  MUFU.RCP R11, R8 ;  /* 0x00000008000b7308 */ /* 0x000ea20000001000 */
[C---:B0-----:R-:W-:Y:S01]  /*1d20*/  FSETP.GT.AND P3, PT, R29.reuse, 8.50705917302346158658e+37, PT ;  /* 0x7e8000001d00780b */ /* 0x041fe20003f64000 */
[----:B------:R-:W-:Y:S01]  /*1d30*/  @!P1 FMUL R52, R52, 16777216 ;  /* 0x4b80000034349820 */ /* 0x000fe20000400000 */
[----:B------:R-:W-:-:S05]  /*1d40*/  FSETP.GEU.AND P1, PT, R29, 1.175494350822287508e-38, PT ;  /* 0x008000001d00780b */ /* 0x000fca0003f2e000 */
[----:B------:R-:W0:Y:S01]  /*1d50*/  MUFU.SQRT R16, R17 ;  /* 0x0000001100107308 */ /* 0x000e220000002000 */
[----:B------:R-:W-:Y:S01]  /*1d60*/  SEL R18, R18, RZ, P0 ;  /* 0x000000ff12127207 */ /* 0x000fe20000000000 */
[----:B--2---:R-:W-:Y:S01]  /*1d70*/  FMUL R11, R11, R52 ;  /* 0x000000340b0b7220 */ /* 0x004fe20000400000 */
[----:B------:R-:W-:-:S03]  /*1d80*/  FSEL R52, R63, 1, P3 ;  /* 0x3f8000003f347808 */ /* 0x000fc60001800000 */
[----:B------:R-:W-:Y:S01]  /*1d90*/  @P3 FMUL R29, R29, 0.25 ;  /* 0x3e8000001d1d3820 */ /* 0x000fe20000400000 */
[----:B0-----:R-:W-:-:S03]  /*1da0*/  FSETP.GT.AND P3, PT, R16, 8.50705917302346158658e+37, PT ;  /* 0x7e8000001000780b */ /* 0x001fc60003f64000 */
[----:B------:R-:W-:Y:S01]  /*1db0*/  @!P1 FMUL R29, R29, 16777216 ;  /* 0x4b8000001d1d9820 */ /* 0x000fe20000400000 */
[----:B------:R-:W-:Y:S01]  /*1dc0*/  @!P1 FMUL R52, R52, 16777216 ;  /* 0x4b80000034349820 */ /* 0x000fe20000400000 */
[----:B------:R-:W-:Y:S01]  /*1dd0*/  FSETP.GEU.AND P1, PT, R16, 1.175494350822287508e-38, PT ;  /* 0x008000001000780b */ /* 0x000fe20003f2e000 */
[----:B------:R-:W-:-:S04]  /*1de0*/  FADD R18, R18, 0.0010000000474974513054 ;  /* 0x3a83126f12127421 */ /* 0x000fc80000000000 */
[----:B------:R-:W0:Y:S01]  /*1df0*/  MUFU.SQRT R17, R18 ;  /* 0x0000001200117308 */ /* 0x000e220000002000 */
[----:B------:R-:W-:Y:S02]  /*1e00*/  SEL R19, R19, RZ, P0 ;  /* 0x000000ff13137207 */ /* 0x000fe40000000000 */
[----:B------:R-:W-:-:S05]  /*1e10*/  @P3 FMUL R16, R16, 0.25 ;  /* 0x3e80000010103820 */ /* 0x000fca0000400000 */
[----:B------:R-:W-:Y:S01]  /*1e20*/  @!P1 FMUL R16, R16, 16777216 ;  /* 0x4b80000010109820 */ /* 0x000fe20000400000 */
[----:B------:R-:W2:Y:S01]  /*1e30*/  MUFU.RCP R9, R29 ;  /* 0x0000001d00097308 */ /* 0x000ea20000001000 */
[----:B------:R-:W-:-:S07]  /*1e40*/  FSEL R55, R63, 1, P3 ;  /* 0x3f8000003f377808 */ /* 0x000fce0001800000 */
[----:B------:R3:W-:Y:S01]  /*1e50*/  MUFU.RCP R8, R16 ;  /* 0x0000001000087308 */ /* 0x0007e20000001000 */
[----:B0-----:R-:W-:Y:S01]  /*1e60*/  FSETP.GT.AND P3, PT, R17, 8.50705917302346158658e+37, PT ;  /* 0x7e8000001100780b */ /* 0x001fe20003f64000 */
[----:B---3--:R-:W-:-:S06]  /*1e70*/  FADD R16, R19, 0.0010000000474974513054 ;  /* 0x3a83126f13107421 */ /* 0x008fcc0000000000 */
[----:B------:R-:W0:Y:S01]  /*1e80*/  MUFU.SQRT R18, R16 ;  /* 0x0000001000127308 */ /* 0x000e220000002000 */
[----:B------:R-:W-:Y:S01]  /*1e90*/  @!P1 FMUL R55, R55, 16777216 ;  /* 0x4b80000037379820 */ /* 0x000fe20000400000 */
[----:B------:R-:W-:Y:S01]  /*1ea0*/  FSETP.GEU.AND P1, PT, R17, 1.175494350822287508e-38, PT ;  /* 0x008000001100780b */ /* 0x000fe20003f2e000 */
[----:B--2---:R-:W-:Y:S01]  /*1eb0*/  FMUL R9, R9, R52 ;  /* 0x0000003409097220 */ /* 0x004fe20000400000 */
[----:B------:R-:W-:Y:S02]  /*1ec0*/  FSEL R52, R63, 1, P3 ;  /* 0x3f8000003f347808 */ /* 0x000fe40001800000 */
[----:B------:R-:W-:Y:S01]  /*1ed0*/  @P3 FMUL R17, R17, 0.25 ;  /* 0x3e80000011113820 */ /* 0x000fe20000400000 */
[----:B0-----:R-:W-:-:S08]  /*1ee0*/  FSETP.GT.AND P3, PT, R18, 8.50705917302346158658e+37, PT ;  /* 0x7e8000001200780b */ /* 0x001fd00003f64000 */
[----:B------:R-:W-:Y:S01]  /*1ef0*/  @!P1 FMUL R17, R17, 16777216 ;  /* 0x4b80000011119820 */ /* 0x000fe20000400000 */
[----:B------:R-:W-:Y:S01]  /*1f00*/  @!P1 FMUL R52, R52, 16777216 ;  /* 0x4b80000034349820 */ /* 0x000fe20000400000 */
[----:B------:R-:W-:Y:S02]  /*1f10*/  FSETP.GEU.AND P1, PT, R18, 1.175494350822287508e-38, PT ;  /* 0x008000001200780b */ /* 0x000fe40003f2e000 */
[----:B------:R5:W0:Y:S02]  /*1f20*/  MUFU.RCP R29, R17 ;  /* 0x00000011001d7308 */ /* 0x000a240000001000 */
[----:B-----5:R-:W-:Y:S01]  /*1f30*/  SEL R17, R20, RZ, P6 ;  /* 0x000000ff14117207 */ /* 0x020fe20003000000 */
[----:B------:R-:W-:-:S04]  /*1f40*/  @P3 FMUL R18, R18, 0.25 ;  /* 0x3e80000012123820 */ /* 0x000fc80000400000 */
[----:B------:R-:W-:-:S04]  /*1f50*/  FADD R17, R17, 0.0010000000474974513054 ;  /* 0x3a83126f11117421 */ /* 0x000fc80000000000 */
[----:B------:R-:W-:Y:S01]  /*1f60*/  @!P1 FMUL R18, R18, 16777216 ;  /* 0x4b80000012129820 */ /* 0x000fe20000400000 */
[----:B------:R-:W2:Y:S08]  /*1f70*/  MUFU.SQRT R20, R17 ;  /* 0x0000001100147308 */ /* 0x000eb00000002000 */
[----:B------:R3:W-:Y:S01]  /*1f80*/  MUFU.RCP R19, R18 ;  /* 0x0000001200137308 */ /* 0x0007e20000001000 */
[----:B0-----:R-:W-:Y:S01]  /*1f90*/  FMUL R29, R29, R52 ;  /* 0x000000341d1d7220 */ /* 0x001fe20000400000 */
[----:B---3--:R-:W-:-:S02]  /*1fa0*/  SEL R18, R21, RZ, P6 ;  /* 0x000000ff15127207 */ /* 0x008fc40003000000 */
[----:B------:R-:W-:-:S03]  /*1fb0*/  FSEL R52, R63, 1, P3 ;  /* 0x3f8000003f347808 */ /* 0x000fc60001800000 */
[----:B------:R-:W-:Y:S01]  /*1fc0*/  FADD R18, R18, 0.0010000000474974513054 ;  /* 0x3a83126f12127421 */ /* 0x000fe20000000000 */
[----:B--2---:R-:W-:-:S03]  /*1fd0*/  FSETP.GT.AND P3, PT, R20, 8.50705917302346158658e+37, PT ;  /* 0x7e8000001400780b */ /* 0x004fc60003f64000 */
[----:B------:R-:W0:Y:S01]  /*1fe0*/  MUFU.SQRT R21, R18 ;  /* 0x0000001200157308 */ /* 0x000e220000002000 */
[----:B------:R-:W-:Y:S01]  /*1ff0*/  @!P1 FMUL R52, R52, 16777216 ;  /* 0x4b80000034349820 */ /* 0x000fe20000400000 */
[----:B------:R-:W-:Y:S01]  /*2000*/  FSETP.GEU.AND P1, PT, R20, 1.175494350822287508e-38, PT ;  /* 0x008000001400780b */ /* 0x000fe20003f2e000 */
[----:B------:R-:W-:Y:S01]  /*2010*/  FMUL R8, R8, R55 ;  /* 0x0000003708087220 */ /* 0x000fe20000400000 */
[----:B------:R-:W-:-:S06]  /*2020*/  FSEL R55, R63, 1, P3 ;  /* 0x3f8000003f377808 */ /* 0x000fcc0001800000 */
[----:B------:R-:W-:Y:S01]  /*2030*/  @P3 FMUL R20, R20, 0.25 ;  /* 0x3e80000014143820 */ /* 0x000fe20000400000 */
[----:B0-----:R-:W-:-:S04]  /*2040*/  FSETP.GT.AND P3, PT, R21, 8.50705917302346158658e+37, PT ;  /* 0x7e8000001500780b */ /* 0x001fc80003f64000 */
[----:B------:R-:W-:Y:S01]  /*2050*/  @!P1 FMUL R20, R20, 16777216 ;  /* 0x4b80000014149820 */ /* 0x000fe20000400000 */
[----:B------:R-:W-:Y:S01]  /*2060*/  @!P1 FMUL R55, R55, 16777216 ;  /* 0x4b80000037379820 */ /* 0x000fe20000400000 */
[----:B------:R-:W-:-:S07]  /*2070*/  FSETP.GEU.AND P1, PT, R21, 1.175494350822287508e-38, PT ;  /* 0x008000001500780b */ /* 0x000fce0003f2e000 */
[----:B------:R-:W-:-:S06]  /*2080*/  @P3 FMUL R21, R21, 0.25 ;  /* 0x3e80000015153820 */ /* 0x000fcc0000400000 */
[----:B------:R-:W-:-:S04]  /*2090*/  @!P1 FMUL R21, R21, 16777216 ;  /* 0x4b80000015159820 */ /* 0x000fc80000400000 */
[----:B------:R-:W0:Y:S01]  /*20a0*/  MUFU.RCP R17, R21 ;  /* 0x0000001500117308 */ /* 0x000e220000001000 */
[----:B------:R-:W-:Y:S01]  /*20b0*/  FMUL R19, R19, R52 ;  /* 0x0000003413137220 */ /* 0x000fe20000400000 */
[----:B------:R-:W-:-:S06]  /*20c0*/  FSEL R52, R63, 1, P3 ;  /* 0x3f8000003f347808 */ /* 0x000fcc0001800000 */
[----:B------:R2:W-:Y:S01]  /*20d0*/  MUFU.RCP R16, R20 ;  /* 0x0000001400107308 */ /* 0x0005e20000001000 */
[----:B------:R-:W-:Y:S01]  /*20e0*/  @!P1 FMUL R52, R52, 16777216 ;  /* 0x4b80000034349820 */ /* 0x000fe20000400000 */
[----:B--2---:R-:W-:-:S03]  /*20f0*/  SEL R20, R22, RZ, P6 ;  /* 0x000000ff16147207 */ /* 0x004fc60003000000 */
[----:B0-----:R-:W-:Y:S02]  /*2100*/  FMUL R17, R17, R52 ;  /* 0x0000003411117220 */ /* 0x001fe40000400000 */
[----:B------:R-:W-:-:S04]  /*2110*/  FADD R20, R20, 0.0010000000474974513054 ;  /* 0x3a83126f14147421 */ /* 0x000fc80000000000 */
[----:B------:R-:W0:Y:S01]  /*2120*/  MUFU.SQRT R52, R20 ;  /* 0x0000001400347308 */ /* 0x000e220000002000 */
[----:B------:R-:W-:-:S05]  /*2130*/  SEL R22, R23, RZ, P6 ;  /* 0x000000ff17167207 */ /* 0x000fca0003000000 */
[----:B------:R-:W-:-:S04]  /*2140*/  FADD R22, R22, 0.0010000000474974513054 ;  /* 0x3a83126f16167421 */ /* 0x000fc80000000000 */
[----:B------:R-:W2:Y:S01]  /*2150*/  MUFU.SQRT R20, R22 ;  /* 0x0000001600147308 */ /* 0x000ea20000002000 */
[----:B------:R-:W-:Y:S02]  /*2160*/  SEL R24, R24, RZ, P5 ;  /* 0x000000ff18187207 */ /* 0x000fe40002800000 */
[C---:B0-----:R-:W-:Y:S02]  /*2170*/  FSETP.GT.AND P3, PT, R52.reuse, 8.50705917302346158658e+37, PT ;  /* 0x7e8000003400780b */ /* 0x041fe40003f64000 */
[----:B------:R-:W-:Y:S01]  /*2180*/  FSETP.GEU.AND P1, PT, R52, 1.175494350822287508e-38, PT ;  /* 0x008000003400780b */ /* 0x000fe20003f2e000 */
[----:B------:R-:W-:Y:S01]  /*2190*/  FADD R24, R24, 0.0010000000474974513054 ;  /* 0x3a83126f18187421 */ /* 0x000fe20000000000 */
[----:B------:R-:W-:Y:S01]  /*21a0*/  FMUL R16, R16, R55 ;  /* 0x0000003710107220 */ /* 0x000fe20000400000 */
[----:B------:R-:W-:Y:S02]  /*21b0*/  FSEL R55, R63, 1, P3 ;  /* 0x3f8000003f377808 */ /* 0x000fe40001800000 */
[----:B------:R-:W0:Y:S06]  /*21c0*/  MUFU.SQRT R22, R24 ;  /* 0x0000001800167308 */ /* 0x000e2c0000002000 */
[----:B------:R-:W-:Y:S01]  /*21d0*/  @P3 FMUL R52, R52, 0.25 ;  /* 0x3e80000034343820 */ /* 0x000fe20000400000 */
[----:B--2---:R-:W-:Y:S01]  /*21e0*/  FSETP.GT.AND P3, PT, R20, 8.50705917302346158658e+37, PT ;  /* 0x7e8000001400780b */ /* 0x004fe20003f64000 */
[----:B------:R-:W-:-:S02]  /*21f0*/  @!P1 FMUL R55, R55, 16777216 ;  /* 0x4b80000037379820 */ /* 0x000fc40000400000 */
[----:B------:R-:W-:Y:S01]  /*2200*/  @!P1 FMUL R52, R52, 16777216 ;  /* 0x4b80000034349820 */ /* 0x000fe20000400000 */
[----:B------:R-:W-:Y:S02]  /*2210*/  FSETP.GEU.AND P1, PT, R20, 1.175494350822287508e-38, PT ;  /* 0x008000001400780b */ /* 0x000fe40003f2e000 */
[----:B------:R-:W-:Y:S02]  /*2220*/  SEL R25, R25, RZ, P5 ;  /* 0x000000ff19197207 */ /* 0x000fe40002800000 */
[----:B------:R-:W-:-:S03]  /*2230*/  FSEL R68, R63, 1, P3 ;  /* 0x3f8000003f447808 */ /* 0x000fc60001800000 */
[----:B------:R-:W-:Y:S02]  /*2240*/  FADD R25, R25, 0.0010000000474974513054 ;  /* 0x3a83126f19197421 */ /* 0x000fe40000000000 */
[----:B------:R-:W-:Y:S01]  /*2250*/  @P3 FMUL R20, R20, 0.25 ;  /* 0x3e80000014143820 */ /* 0x000fe20000400000 */
[----:B0-----:R-:W-:Y:S01]  /*2260*/  FSETP.GT.AND P3, PT, R22, 8.50705917302346158658e+37, PT ;  /* 0x7e8000001600780b */ /* 0x001fe20003f64000 */
[----:B------:R-:W0:Y:S02]  /*2270*/  MUFU.SQRT R24, R25 ;  /* 0x0000001900187308 */ /* 0x000e240000002000 */
[----:B------:R-:W-:Y:S01]  /*2280*/  @!P1 FMUL R20, R20, 16777216 ;  /* 0x4b80000014149820 */ /* 0x000fe20000400000 */
[----:B------:R-:W-:Y:S01]  /*2290*/  @!P1 FMUL R68, R68, 16777216 ;  /* 0x4b80000044449820 */ /* 0x000fe20000400000 */
[----:B------:R-:W-:Y:S02]  /*22a0*/  FSETP.GEU.AND P1, PT, R22, 1.175494350822287508e-38, PT ;  /* 0x008000001600780b */ /* 0x000fe40003f2e000 */
[----:B------:R-:W-:-:S02]  /*22b0*/  SEL R26, R26, RZ, P5 ;  /* 0x000000ff1a1a7207 */ /* 0x000fc40002800000 */
[----:B------:R2:W3:Y:S04]  /*22c0*/  MUFU.RCP R18, R52 ;  /* 0x0000003400127308 */ /* 0x0004e80000001000 */
[----:B------:R-:W-:Y:S01]  /*22d0*/  @P3 FMUL R22, R22, 0.25 ;  /* 0x3e80000016163820 */ /* 0x000fe20000400000 */
[----:B--2---:R-:W-:Y:S02]  /*22e0*/  FSEL R52, R63, 1, P3 ;  /* 0x3f8000003f347808 */ /* 0x004fe40001800000 */
[----:B0-----:R-:W-:Y:S02]  /*22f0*/  FSETP.GT.AND P3, PT, R24, 8.50705917302346158658e+37, PT ;  /* 0x7e8000001800780b */ /* 0x001fe40003f64000 */
[----:B------:R-:W-:Y:S01]  /*2300*/  @!P1 FMUL R22, R22, 16777216 ;  /* 0x4b80000016169820 */ /* 0x000fe20000400000 */
[----:B------:R-:W-:Y:S01]  /*2310*/  FADD R26, R26, 0.0010000000474974513054 ;  /* 0x3a83126f1a1a7421 */ /* 0x000fe20000000000 */
[----:B------:R-:W-:Y:S01]  /*2320*/  @!P1 FMUL R52, R52, 16777216 ;  /* 0x4b80000034349820 */ /* 0x000fe20000400000 */
[----:B------:R-:W-:Y:S01]  /*2330*/  FSETP.GEU.AND P1, PT, R24, 1.175494350822287508e-38, PT ;  /* 0x008000001800780b */ /* 0x000fe20003f2e000 */
[----:B------:R-:W-:Y:S01]  /*2340*/  MUFU.RCP R23, R22 ;  /* 0x0000001600177308 */ /* 0x000fe20000001000 */
[----:B------:R-:W-:-:S07]  /*2350*/  SEL R27, R27, RZ, P5 ;  /* 0x000000ff1b1b7207 */ /* 0x000fce0002800000 */
[----:B------:R-:W0:Y:S01]  /*2360*/  MUFU.SQRT R22, R26 ;  /* 0x0000001a00167308 */ /* 0x000e220000002000 */
[----:B------:R-:W-:Y:S01]  /*2370*/  @P3 FMUL R24, R24, 0.25 ;  /* 0x3e80000018183820 */ /* 0x000fe20000400000 */
[----:B------:R-:W-:-:S03]  /*2380*/  FADD R27, R27, 0.0010000000474974513054 ;  /* 0x3a83126f1b1b7421 */ /* 0x000fc60000000000 */
[----:B------:R-:W-:Y:S01]  /*2390*/  @!P1 FMUL R24, R24, 16777216 ;  /* 0x4b80000018189820 */ /* 0x000fe20000400000 */
[----:B---3--:R-:W-:Y:S01]  /*23a0*/  FMUL R18, R18, R55 ;  /* 0x0000003712127220 */ /* 0x008fe20000400000 */
[----:B------:R-:W-:Y:S01]  /*23b0*/  FSEL R55, R63, 1, P3 ;  /* 0x3f8000003f377808 */ /* 0x000fe20001800000 */
[----:B------:R-:W-:Y:S04]  /*23c0*/  MUFU.RCP R21, R20 ;  /* 0x0000001400157308 */ /* 0x000fe80000001000 */
[----:B------:R-:W-:Y:S01]  /*23d0*/  @!P1 FMUL R55, R55, 16777216 ;  /* 0x4b80000037379820 */ /* 0x000fe20000400000 */
[----:B0-----:R-:W-:-:S03]  /*23e0*/  FSETP.GT.AND P3, PT, R22, 8.50705917302346158658e+37, PT ;  /* 0x7e8000001600780b */ /* 0x001fc60003f64000 */
[----:B------:R-:W0:Y:S01]  /*23f0*/  MUFU.RCP R20, R24 ;  /* 0x0000001800147308 */ /* 0x000e220000001000 */
[----:B------:R-:W-:-:S07]  /*2400*/  FSETP.GEU.AND P1, PT, R22, 1.175494350822287508e-38, PT ;  /* 0x008000001600780b */ /* 0x000fce0003f2e000 */
[----:B------:R2:W3:Y:S02]  /*2410*/  MUFU.SQRT R24, R27 ;  /* 0x0000001b00187308 */ /* 0x0004e40000002000 */
[----:B--2---:R-:W2:Y:S01]  /*2420*/  LDC.64 R26, c[0x0][0x278] ;  /* 0x00009e00ff1a7b82 */ /* 0x004ea20000000a00 */
[----:B------:R-:W-:Y:S01]  /*2430*/  @P3 FMUL R22, R22, 0.25 ;  /* 0x3e80000016163820 */ /* 0x000fe20000400000 */
[----:B------:R-:W-:-:S03]  /*2440*/  SEL R28, R28, RZ, P2 ;  /* 0x000000ff1c1c7207 */ /* 0x000fc60001000000 */
[----:B------:R-:W-:Y:S01]  /*2450*/  @!P1 FMUL R22, R22, 16777216 ;  /* 0x4b80000016169820 */ /* 0x000fe20000400000 */
[----:B0-----:R-:W-:Y:S01]  /*2460*/  FMUL R20, R20, R55 ;  /* 0x0000003714147220 */ /* 0x001fe20000400000 */
[----:B------:R-:W-:Y:S01]  /*2470*/  FMUL R21, R21, R68 ;  /* 0x0000004415157220 */ /* 0x000fe20000400000 */
[----:B------:R-:W-:Y:S01]  /*2480*/  FMUL R23, R23, R52 ;  /* 0x0000003417177220 */ /* 0x000fe20000400000 */
[----:B------:R0:W4:Y:S02]  /*2490*/  MUFU.RCP R55, R22 ;  /* 0x0000001600377308 */ /* 0x0001240000001000 */
[----:B------:R-:W-:Y:S01]  /*24a0*/  FMUL R60, R21, R60 ;  /* 0x0000003c153c7220 */ /* 0x000fe20000400000 */
[----:B-1----:R-:W-:-:S04]  /*24b0*/  IMAD.WIDE R72, R5, 0x4, R72 ;  /* 0x0000000405487825 */ /* 0x002fc800078e0248 */
[----:B0-----:R-:W-:-:S04]  /*24c0*/  FADD R22, R28, 0.0010000000474974513054 ;  /* 0x3a83126f1c167421 */ /* 0x001fc80000000000 */
[----:B------:R0:W1:Y:S01]  /*24d0*/  MUFU.SQRT R28, R22 ;  /* 0x00000016001c7308 */ /* 0x0000620000002000 */
[----:B--2---:R-:W-:-:S04]  /*24e0*/  IMAD.WIDE R68, R5, 0x4, R26 ;  /* 0x0000000405447825 */ /* 0x004fc800078e021a */
[----:B------:R-:W-:Y:S01]  /*24f0*/  FMUL R26, R23, R12 ;  /* 0x0000000c171a7220 */ /* 0x000fe20000400000 */
[----:B------:R-:W-:Y:S01]  /*2500*/  FMUL R27, R20, R13 ;  /* 0x0000000d141b7220 */ /* 0x000fe20000400000 */
[----:B------:R-:W-:Y:S02]  /*2510*/  CS2R R20, SRZ ;  /* 0x0000000000147805 */ /* 0x000fe4000001ff00 */
[----:B0-----:R-:W-:-:S06]  /*2520*/  CS2R R22, SRZ ;  /* 0x0000000000167805 */ /* 0x001fcc000001ff00 */
[----:B------:R-:W2:Y:S01]  /*2530*/  @P6 LDG.E.EL.128 R20, desc[UR4][R72.64+-0x200] ;  /* 0xfffe000448146981 */ /* 0x000ea2000c2e1d00 */
[----:B------:R-:W-:Y:S01]  /*2540*/  FMUL R65, R10, R65 ;  /* 0x000000410a417220 */ /* 0x000fe20000400000 */
[----:B------:R-:W-:Y:S01]  /*2550*/  FMUL R66, R11, R66 ;  /* 0x000000420b427220 */ /* 0x000fe20000400000 */
[----:B------:R-:W-:Y:S01]  /*2560*/  FMUL R4, R9, R4 ;  /* 0x0000000409047220 */ /* 0x000fe20000400000 */
[----:B------:R-:W-:Y:S01]  /*2570*/  FMUL R7, R8, R7 ;  /* 0x0000000708077220 */ /* 0x000fe20000400000 */
[----:B------:R-:W-:Y:S02]  /*2580*/  CS2R R8, SRZ ;  /* 0x0000000000087805 */ /* 0x000fe4000001ff00 */
[----:B------:R-:W-:-:S06]  /*2590*/  CS2R R10, SRZ ;  /* 0x00000000000a7805 */ /* 0x000fcc000001ff00 */
[----:B------:R-:W5:Y:S01]  /*25a0*/  @P6 LDG.E.EL.128 R8, desc[UR4][R68.64+-0x200] ;  /* 0xfffe000444086981 */ /* 0x000f62000c2e1d00 */
[----:B------:R-:W-:Y:S02]  /*25b0*/  FSEL R52, R63, 1, P3 ;  /* 0x3f8000003f347808 */ /* 0x000fe40001800000 */
[----:B---3--:R-:W-:-:S03]  /*25c0*/  FSETP.GT.AND P3, PT, R24, 8.50705917302346158658e+37, PT ;  /* 0x7e8000001800780b */ /* 0x008fc60003f64000 */
[----:B------:R-:W-:Y:S01]  /*25d0*/  @!P1 FMUL R52, R52, 16777216 ;  /* 0x4b80000034349820 */ /* 0x000fe20000400000 */
[----:B------:R-:W-:Y:S02]  /*25e0*/  FSETP.GEU.AND P1, PT, R24, 1.175494350822287508e-38, PT ;  /* 0x008000001800780b */ /* 0x000fe40003f2e000 */
[----:B------:R-:W-:-:S07]  /*25f0*/  SEL R30, R30, RZ, P2 ;  /* 0x000000ff1e1e7207 */ /* 0x000fce0001000000 */
[----:B------:R-:W-:Y:S01]  /*2600*/  @P3 FMUL R24, R24, 0.25 ;  /* 0x3e80000018183820 */ /* 0x000fe20000400000 */
[----:B----4-:R-:W-:-:S03]  /*2610*/  FMUL R55, R55, R52 ;  /* 0x0000003437377220 */ /* 0x010fc60000400000 */
[----:B------:R-:W-:Y:S01]  /*2620*/  @!P1 FMUL R24, R24, 16777216 ;  /* 0x4b80000018189820 */ /* 0x000fe20000400000 */
[----:B------:R-:W-:Y:S01]  /*2630*/  FADD R30, R30, 0.0010000000474974513054 ;  /* 0x3a83126f1e1e7421 */ /* 0x000fe20000000000 */
[----:B------:R-:W0:Y:S01]  /*2640*/  MUFU.RCP R51, R51 ;  /* 0x0000003300337308 */ /* 0x000e220000001000 */
[----:B------:R-:W-:Y:S02]  /*2650*/  FSEL R25, R63, 1, P3 ;  /* 0x3f8000003f197808 */ /* 0x000fe40001800000 */
[----:B-1----:R-:W-:-:S05]  /*2660*/  FSETP.GT.AND P3, PT, R28, 8.50705917302346158658e+37, PT ;  /* 0x7e8000001c00780b */ /* 0x002fca0003f64000 */
[----:B------:R0:W1:Y:S01]  /*2670*/  MUFU.RCP R52, R24 ;  /* 0x0000001800347308 */ /* 0x0000620000001000 */
[----:B------:R-:W-:Y:S01]  /*2680*/  @!P1 FMUL R25, R25, 16777216 ;  /* 0x4b80000019199820 */ /* 0x000fe20000400000 */
[----:B------:R-:W-:Y:S01]  /*2690*/  FSETP.GEU.AND P1, PT, R28, 1.175494350822287508e-38, PT ;  /* 0x008000001c00780b */ /* 0x000fe20003f2e000 */
[----:B------:R-:W-:Y:S01]  /*26a0*/  FMUL R56, R19, R56 ;  /* 0x0000003813387220 */ /* 0x000fe20000400000 */
[----:B------:R-:W-:Y:S01]  /*26b0*/  FMUL R15, R16, R15 ;  /* 0x0000000f100f7220 */ /* 0x000fe20000400000 */
[----:B------:R-:W-:Y:S01]  /*26c0*/  FMUL R58, R17, R58 ;  /* 0x0000003a113a7220 */ /* 0x000fe20000400000 */
[----:B------:R-:W-:Y:S01]  /*26d0*/  FMUL R59, R18, R59 ;  /* 0x0000003b123b7220 */ /* 0x000fe20000400000 */
[----:B------:R-:W-:Y:S02]  /*26e0*/  CS2R R16, SRZ ;  /* 0x0000000000107805 */ /* 0x000fe4000001ff00 */
[----:B------:R-:W-:Y:S01]  /*26f0*/  CS2R R18, SRZ ;  /* 0x0000000000127805 */ /* 0x000fe2000001ff00 */
[----:B0-----:R-:W-:Y:S01]  /*2700*/  FMUL R24, R51, R50 ;  /* 0x0000003233187220 */ /* 0x001fe20000400000 */
[----:B------:R-:W-:-:S04]  /*2710*/  @P3 FMUL R28, R28, 0.25 ;  /* 0x3e8000001c1c3820 */ /* 0x000fc80000400000 */
[----:B------:R0:W3:Y:S01]  /*2720*/  @P5 LDG.E.EL.128 R16, desc[UR4][R68.64+-0x200] ;  /* 0xfffe000444105981 */ /* 0x0000e2000c2e1d00 */
[----:B-1----:R-:W-:Y:S01]  /*2730*/  FMUL R52, R52, R25 ;  /* 0x0000001934347220 */ /* 0x002fe20000400000 */
[----:B------:R-:W-:Y:S01]  /*2740*/  FSEL R25, R63, 1, P3 ;  /* 0x3f8000003f197808 */ /* 0x000fe20001800000 */
[----:B------:R-:W-:-:S04]  /*2750*/  @!P1 FMUL R28, R28, 16777216 ;  /* 0x4b8000001c1c9820 */ /* 0x000fc80000400000 */
[----:B------:R-:W-:Y:S01]  /*2760*/  @!P1 FMUL R25, R25, 16777216 ;  /* 0x4b80000019199820 */ /* 0x000fe20000400000 */
[----:B------:R-:W-:Y:S01]  /*2770*/  FMUL R64, R53, R64 ;  /* 0x0000004035407220 */ /* 0x000fe20000400000 */
[----:B--2---:R-:W-:Y:S02]  /*2780*/  SEL R71, R22, RZ, P6 ;  /* 0x000000ff16477207 */ /* 0x004fe40003000000 */
[----:B------:R-:W-:Y:S02]  /*2790*/  SEL R22, R23, RZ, P6 ;  /* 0x000000ff17167207 */ /* 0x000fe40003000000 */
[----:B------:R-:W1:Y:S01]  /*27a0*/  MUFU.SQRT R23, R30 ;  /* 0x0000001e00177308 */ /* 0x000e620000002000 */
[----:B------:R-:W-:Y:S02]  /*27b0*/  SEL R51, R20, RZ, P6 ;  /* 0x000000ff14337207 */ /* 0x000fe40003000000 */
[----:B------:R-:W-:Y:S02]  /*27c0*/  SEL R20, R21, RZ, P6 ;  /* 0x000000ff15147207 */ /* 0x000fe40003000000 */
[----:B-----5:R-:W-:-:S02]  /*27d0*/  SEL R12, R8, RZ, P6 ;  /* 0x000000ff080c7207 */ /* 0x020fc40003000000 */
[----:B------:R-:W-:Y:S02]  /*27e0*/  SEL R13, R9, RZ, P6 ;  /* 0x000000ff090d7207 */ /* 0x000fe40003000000 */
[----:B------:R-:W-:Y:S02]  /*27f0*/  SEL R50, R10, RZ, P6 ;  /* 0x000000ff0a327207 */ /* 0x000fe40003000000 */
[----:B0-----:R-:W-:Y:S02]  /*2800*/  SEL R69, R11, RZ, P6 ;  /* 0x000000ff0b457207 */ /* 0x001fe40003000000 */
[C---:B-1----:R-:W-:Y:S02]  /*2810*/  FSETP.GT.AND P6, PT, R23.reuse, 8.50705917302346158658e+37, PT ;  /* 0x7e8000001700780b */ /* 0x042fe40003fc4000 */
[----:B------:R-:W-:-:S11]  /*2820*/  FSETP.GEU.AND P1, PT, R23, 1.175494350822287508e-38, PT ;  /* 0x008000001700780b */ /* 0x000fd60003f2e000 */
[----:B------:R-:W-:-:S04]  /*2830*/  @P6 FMUL R23, R23, 0.25 ;  /* 0x3e80000017176820 */ /* 0x000fc80000400000 */
[----:B------:R-:W-:-:S04]  /*2840*/  @!P1 FMUL R23, R23, 16777216 ;  /* 0x4b80000017179820 */ /* 0x000fc80000400000 */
[----:B------:R-:W0:Y:S01]  /*2850*/  MUFU.RCP R53, R23 ;  /* 0x0000001700357308 */ /* 0x000e220000001000 */
[----:B------:R-:W-:-:S05]  /*2860*/  FSEL R8, R63, 1, P6 ;  /* 0x3f8000003f087808 */ /* 0x000fca0003000000 */
[----:B------:R-:W-:Y:S01]  /*2870*/  @!P1 FMUL R8, R8, 16777216 ;  /* 0x4b80000008089820 */ /* 0x000fe20000400000 */
[----:B------:R-:W-:-:S03]  /*2880*/  CS2R R10, SRZ ;  /* 0x00000000000a7805 */ /* 0x000fc6000001ff00 */
[----:B0-----:R-:W-:Y:S01]  /*2890*/  FMUL R53, R53, R8 ;  /* 0x0000000835357220 */ /* 0x001fe20000400000 */
[----:B------:R-:W-:-:S06]  /*28a0*/  CS2R R8, SRZ ;  /* 0x0000000000087805 */ /* 0x000fcc000001ff00 */
[----:B------:R-:W2:Y:S01]  /*28b0*/  @P5 LDG.E.EL.128 R8, desc[UR4][R72.64+-0x200] ;  /* 0xfffe000448085981 */ /* 0x000ea2000c2e1d00 */
[----:B------:R-:W-:-:S05]  /*28c0*/  SEL R31, R31, RZ, P2 ;  /* 0x000000ff1f1f7207 */ /* 0x000fca0001000000 */
[----:B------:R-:W-:-:S04]  /*28d0*/  FADD R31, R31, 0.0010000000474974513054 ;  /* 0x3a83126f1f1f7421 */ /* 0x000fc80000000000 */
[----:B------:R-:W0:Y:S02]  /*28e0*/  MUFU.SQRT R68, R31 ;  /* 0x0000001f00447308 */ /* 0x000e240000002000 */
[C---:B0-----:R-:W-:Y:S02]  /*28f0*/  FSETP.GT.AND P3, PT, R68.reuse, 8.50705917302346158658e+37, PT ;  /* 0x7e8000004400780b */ /* 0x041fe40003f64000 */
[----:B------:R-:W-:Y:S01]  /*2900*/  FSETP.GEU.AND P6, PT, R68, 1.175494350822287508e-38, PT ;  /* 0x008000004400780b */ /* 0x000fe20003fce000 */
[----:B------:R-:W-:Y:S01]  /*2910*/  FMUL R67, R54, R67 ;  /* 0x0000004336437220 */ /* 0x000fe20000400000 */
[----:B------:R-:W-:-:S09]  /*2920*/  ISETP.NE.AND P1, PT, R48, RZ, PT ;  /* 0x000000ff3000720c */ /* 0x000fd20003f25270 */
[----:B------:R-:W-:-:S04]  /*2930*/  @P3 FMUL R68, R68, 0.25 ;  /* 0x3e80000044443820 */ /* 0x000fc80000400000 */
[----:B------:R-:W-:Y:S01]  /*2940*/  @!P6 FMUL R68, R68, 16777216 ;  /* 0x4b8000004444e820 */ /* 0x000fe20000400000 */
[----:B------:R-:W-:Y:S02]  /*2950*/  FFMA R48, R69, R60, R22 ;  /* 0x0000003c45307223 */ /* 0x000fe40000000016 */
[----:B------:R-:W0:Y:S01]  /*2960*/  LDC.64 R22, c[0x0][0x250] ;  /* 0x00009400ff167b82 */ /* 0x000e220000000a00 */
[----:B------:R1:W-:Y:S07]  /*2970*/  MUFU.RCP R54, R68 ;  /* 0x0000004400367308 */ /* 0x0003ee0000001000 */
[----:B-1----:R-:W1:Y:S01]  /*2980*/  LDC.64 R68, c[0x0][0x258] ;  /* 0x00009600ff447b82 */ /* 0x002e620000000a00 */
[----:B------:R-:W4:Y:S01]  /*2990*/  MUFU.RCP R28, R28 ;  /* 0x0000001c001c7308 */ /* 0x000f220000001000 */
[----:B---3--:R-:W-:-:S02]  /*29a0*/  SEL R21, R16, RZ, P5 ;  /* 0x000000ff10157207 */ /* 0x008fc40002800000 */
[----:B------:R-:W-:Y:S02]  /*29b0*/  SEL R16, R17, RZ, P5 ;  /* 0x000000ff11107207 */ /* 0x000fe40002800000 */
[----:B------:R-:W-:Y:S02]  /*29c0*/  FSEL R63, R63, 1, P3 ;  /* 0x3f8000003f3f7808 */ /* 0x000fe40001800000 */
[----:B------:R-:W-:Y:S02]  /*29d0*/  SEL R17, R18, RZ, P5 ;  /* 0x000000ff12117207 */ /* 0x000fe40002800000 */
[----:B------:R-:W-:Y:S01]  /*29e0*/  ISETP.NE.AND P3, PT, R49, RZ, PT ;  /* 0x000000ff3100720c */ /* 0x000fe20003f65270 */
[----:B------:R-:W-:Y:S01]  /*29f0*/  FMUL R52, R52, R61 ;  /* 0x0000003d34347220 */ /* 0x000fe20000400000 */
[----:B------:R-:W-:Y:S01]  /*2a00*/  SEL R49, R19, RZ, P5 ;  /* 0x000000ff13317207 */ /* 0x000fe20002800000 */
[----:B------:R-:W-:Y:S01]  /*2a10*/  @!P6 FMUL R63, R63, 16777216 ;  /* 0x4b8000003f3fe820 */ /* 0x000fe20000400000 */
[----:B------:R-:W-:Y:S01]  /*2a20*/  ISETP.NE.AND P6, PT, R62, RZ, PT ;  /* 0x000000ff3e00720c */ /* 0x000fe20003fc5270 */
[----:B------:R-:W-:Y:S01]  /*2a30*/  FMUL R55, R55, R14 ;  /* 0x0000000e37377220 */ /* 0x000fe20000400000 */
[----:B----4-:R-:W-:Y:S01]  /*2a40*/  FMUL R25, R28, R25 ;  /* 0x000000191c197220 */ /* 0x010fe20000400000 */
[----:B------:R-:W-:Y:S01]  /*2a50*/  FFMA R30, R13, R58, R20 ;  /* 0x0000003a0d1e7223 */ /* 0x000fe20000000014 */
[----:B------:R-:W-:Y:S01]  /*2a60*/  FFMA R28, R12, R15, R51 ;  /* 0x0000000f0c1c7223 */ /* 0x000fe20000000033 */
[----:B------:R-:W-:Y:S01]  /*2a70*/  FMUL R47, R47, R70 ;  /* 0x000000462f2f7220 */ /* 0x000fe20000400000 */
[----:B------:R-:W-:Y:S01]  /*2a80*/  FFMA R31, R50, R59, R71 ;  /* 0x0000003b321f7223 */ /* 0x000fe20000000047 */
[----:B------:R-:W-:-:S02]  /*2a90*/  CS2R R12, SRZ ;  /* 0x00000000000c7805 */ /* 0x000fc4000001ff00 */
[----:B------:R-:W-:Y:S01]  /*2aa0*/  CS2R R14, SRZ ;  /* 0x00000000000e7805 */ /* 0x000fe2000001ff00 */
[----:B0-----:R-:W-:-:S04]  /*2ab0*/  IMAD.WIDE R70, R5, 0x4, R22 ;  /* 0x0000000405467825 */ /* 0x001fc800078e0216 */
[----:B-1----:R-:W-:-:S05]  /*2ac0*/  IMAD.WIDE R68, R5, 0x4, R68 ;  /* 0x0000000405447825 */ /* 0x002fca00078e0244 */
[----:B------:R-:W3:Y:S01]  /*2ad0*/  @P4 LDG.E.EL.128 R12, desc[UR4][R68.64+-0x100] ;  /* 0xffff0004440c4981 */ /* 0x000ee2000c2e1d00 */
[----:B--2---:R-:W-:Y:S02]  /*2ae0*/  SEL R18, R8, RZ, P5 ;  /* 0x000000ff08127207 */ /* 0x004fe40002800000 */
[----:B------:R-:W-:Y:S02]  /*2af0*/  SEL R8, R11, RZ, P5 ;  /* 0x000000ff0b087207 */ /* 0x000fe40002800000 */
[----:B------:R-:W-:Y:S02]  /*2b00*/  SEL R19, R9, RZ, P5 ;  /* 0x000000ff09137207 */ /* 0x000fe40002800000 */
[----:B------:R-:W-:Y:S01]  /*2b10*/  SEL R62, R10, RZ, P5 ;  /* 0x000000ff0a3e7207 */ /* 0x000fe20002800000 */
[----:B------:R-:W-:Y:S01]  /*2b20*/  FFMA R49, R49, R52, R8 ;  /* 0x0000003431317223 */ /* 0x000fe20000000008 */
[----:B------:R-:W-:Y:S02]  /*2b30*/  CS2R R8, SRZ ;  /* 0x0000000000087805 */ /* 0x000fe4000001ff00 */
[----:B------:R-:W-:-:S06]  /*2b40*/  CS2R R10, SRZ ;  /* 0x00000000000a7805 */ /* 0x000fcc000001ff00 */
[----:B------:R-:W2:Y:S01]  /*2b50*/  @P4 LDG.E.EL.128 R8, desc[UR4][R70.64+-0x100] ;  /* 0xffff000446084981 */ /* 0x000ea2000c2e1d00 */
[----:B------:R-:W-:Y:S01]  /*2b60*/  FMUL R54, R54, R63 ;  /* 0x0000003f36367220 */ /* 0x000fe20000400000 */
[----:B---3--:R-:W-:Y:S02]  /*2b70*/  SEL R59, R12, RZ, P4 ;  /* 0x000000ff0c3b7207 */ /* 0x008fe40002000000 */
[----:B------:R-:W-:Y:S02]  /*2b80*/  SEL R58, R13, RZ, P4 ;  /* 0x000000ff0d3a7207 */ /* 0x000fe40002000000 */
[----:B------:R-:W-:Y:S02]  /*2b90*/  CS2R R12, SRZ ;  /* 0x00000000000c7805 */ /* 0x000fe4000001ff00 */
[----:B------:R-:W-:Y:S02]  /*2ba0*/  SEL R63, R14, RZ, P4 ;  /* 0x000000ff0e3f7207 */ /* 0x000fe40002000000 */
[----:B------:R-:W-:-:S02]  /*2bb0*/  SEL R60, R15, RZ, P4 ;  /* 0x000000ff0f3c7207 */ /* 0x000fc40002000000 */
[----:B------:R-:W-:-:S06]  /*2bc0*/  CS2R R14, SRZ ;  /* 0x00000000000e7805 */ /* 0x000fcc000001ff00 */
[----:B------:R-:W3:Y:S01]  /*2bd0*/  @P0 LDG.E.EL.128 R12, desc[UR4][R68.64+-0x100] ;  /* 0xffff0004440c0981 */ /* 0x000ee2000c2e1d00 */
[----:B--2---:R-:W-:Y:S02]  /*2be0*/  SEL R20, R8, RZ, P4 ;  /* 0x000000ff08147207 */ /* 0x004fe40002000000 */
[----:B------:R-:W-:Y:S02]  /*2bf0*/  SEL R23, R9, RZ, P4 ;  /* 0x000000ff09177207 */ /* 0x000fe40002000000 */
[----:B------:R-:W-:Y:S02]  /*2c00*/  CS2R R8, SRZ ;  /* 0x0000000000087805 */ /* 0x000fe4000001ff00 */
[----:B------:R-:W-:Y:S02]  /*2c10*/  SEL R22, R10, RZ, P4 ;  /* 0x000000ff0a167207 */ /* 0x000fe40002000000 */
[----:B------:R-:W-:Y:S02]  /*2c20*/  SEL R61, R11, RZ, P4 ;  /* 0x000000ff0b3d7207 */ /* 0x000fe40002000000 */
[----:B------:R-:W-:-:S06]  /*2c30*/  CS2R R10, SRZ ;  /* 0x00000000000a7805 */ /* 0x000fcc000001ff00 */
[----:B------:R-:W2:Y:S01]  /*2c40*/  @P0 LDG.E.EL.128 R8, desc[UR4][R70.64+-0x100] ;  /* 0xffff000446080981 */ /* 0x000ea2000c2e1d00 */
[----:B------:R-:W-:Y:S01]  /*2c50*/  FFMA R51, R16, R27, R19 ;  /* 0x0000001b10337223 */ /* 0x000fe20000000013 */
[----:B------:R-:W-:Y:S02]  /*2c60*/  FFMA R50, R21, R26, R18 ;  /* 0x0000001a15327223 */ /* 0x000fe40000000012 */
[----:B------:R-:W0:Y:S01]  /*2c70*/  LDC.64 R26, c[0x0][0x2a0] ;  /* 0x0000a800ff1a7b82 */ /* 0x000e220000000a00 */
[----:B------:R-:W-:Y:S01]  /*2c80*/  FFMA R52, R17, R55, R62 ;  /* 0x0000003711347223 */ /* 0x000fe2000000003e */
[----:B------:R-:W-:Y:S01]  /*2c90*/  FFMA R65, R22, R65, R63 ;  /* 0x0000004116417223 */ /* 0x000fe2000000003f */
[----:B------:R-:W-:Y:S01]  /*2ca0*/  CS2R R18, SRZ ;  /* 0x0000000000127805 */ /* 0x000fe2000001ff00 */
[----:B0-----:R-:W-:Y:S01]  /*2cb0*/  IMAD.WIDE R62, R5, 0x4, R26 ;  /* 0x00000004053e7825 */ /* 0x001fe200078e021a */
[----:B---3--:R-:W-:Y:S02]  /*2cc0*/  SEL R16, R15, RZ, P0 ;  /* 0x000000ff0f107207 */ /* 0x008fe40000000000 */
[----:B--2---:R-:W-:-:S05]  /*2cd0*/  SEL R11, R11, RZ, P0 ;  /* 0x000000ff0b0b7207 */ /* 0x004fca0000000000 */
[----:B------:R-:W-:Y:S01]  /*2ce0*/  FFMA R56, R11, R56, R16 ;  /* 0x000000380b387223 */ /* 0x000fe20000000010 */
[----:B------:R-:W-:-:S06]  /*2cf0*/  CS2R R16, SRZ ;  /* 0x0000000000107805 */ /* 0x000fcc000001ff00 */
[----:B------:R-:W2:Y:S01]  /*2d00*/  @P3 LDG.E.EL.128 R16, desc[UR4][R62.64+-0x380] ;  /* 0xfffc80043e103981 */ /* 0x000ea2000c2e1d00 */
[----:B------:R-:W-:Y:S02]  /*2d10*/  FFMA R66, R61, R66, R60 ;  /* 0x000000423d427223 */ /* 0x000fe4000000003c */
[----:B------:R-:W0:Y:S01]  /*2d20*/  LDC.64 R60, c[0x0][0x2a8] ;  /* 0x0000aa00ff3c7b82 */ /* 0x000e220000000a00 */
[----:B------:R-:W-:Y:S01]  /*2d30*/  FFMA R64, R23, R64, R58 ;  /* 0x0000004017407223 */ /* 0x000fe2000000003a */
[----:B------:R-:W-:Y:S01]  /*2d40*/  FFMA R67, R20, R67, R59 ;  /* 0x0000004314437223 */ /* 0x000fe2000000003b */
[----:B------:R-:W-:Y:S02]  /*2d50*/  CS2R R20, SRZ ;  /* 0x0000000000147805 */ /* 0x000fe4000001ff00 */
[----:B------:R-:W-:Y:S01]  /*2d60*/  CS2R R22, SRZ ;  /* 0x0000000000167805 */ /* 0x000fe2000001ff00 */
[----:B------:R-:W-:Y:S01]  /*2d70*/  FMUL R37, R24, R37 ;  /* 0x0000002518257220 */ /* 0x000fe20000400000 */
[----:B------:R-:W-:Y:S01]  /*2d80*/  FMUL R36, R25, R36 ;  /* 0x0000002419247220 */ /* 0x000fe20000400000 */
[----:B------:R-:W-:-:S02]  /*2d90*/  CS2R R24, SRZ ;  /* 0x0000000000187805 */ /* 0x000fc4000001ff00 */
[----:B------:R-:W-:Y:S01]  /*2da0*/  CS2R R26, SRZ ;  /* 0x00000000001a7805 */ /* 0x000fe2000001ff00 */
[----:B------:R1:W3:Y:S01]  /*2db0*/  @P2 LDG.E.EL.128 R20, desc[UR4][R62.64+-0x380] ;  /* 0xfffc80043e142981 */ /* 0x0002e2000c2e1d00 */
[----:B0-----:R-:W-:-:S05]  /*2dc0*/  IMAD.WIDE R58, R5, 0x4, R60 ;  /* 0x00000004053a7825 */ /* 0x001fca00078e023c */
[----:B------:R-:W4:Y:S01]  /*2dd0*/  @P3 LDG.E.EL.128 R24, desc[UR4][R58.64+-0x380] ;  /* 0xfffc80043a183981 */ /* 0x000f22000c2e1d00 */
[----:B--2---:R-:W-:Y:S02]  /*2de0*/  SEL R60, R16, RZ, P3 ;  /* 0x000000ff103c7207 */ /* 0x004fe40001800000 */
[----:B------:R-:W-:Y:S02]  /*2df0*/  SEL R11, R17, RZ, P3 ;  /* 0x000000ff110b7207 */ /* 0x000fe40001800000 */
[----:B------:R-:W-:Y:S02]  /*2e00*/  CS2R R16, SRZ ;  /* 0x0000000000107805 */ /* 0x000fe4000001ff00 */
[----:B------:R-:W-:Y:S02]  /*2e10*/  SEL R15, R18, RZ, P3 ;  /* 0x000000ff120f7207 */ /* 0x000fe40001800000 */
[----:B-1----:R-:W-:Y:S02]  /*2e20*/  SEL R62, R19, RZ, P3 ;  /* 0x000000ff133e7207 */ /* 0x002fe40001800000 */
[----:B------:R-:W-:-:S06]  /*2e30*/  CS2R R18, SRZ ;  /* 0x0000000000127805 */ /* 0x000fcc000001ff00 */
[----:B------:R0:W2:Y:S01]  /*2e40*/  @P2 LDG.E.EL.128 R16, desc[UR4][R58.64+-0x380] ;  /* 0xfffc80043a102981 */ /* 0x0000a2000c2e1d00 */
[----:B------:R-:W-:Y:S01]  /*2e50*/  FMUL R61, R53, R38 ;  /* 0x00000026353d7220 */ /* 0x000fe20000400000 */
[----:B----4-:R-:W-:Y:S02]  /*2e60*/  SEL R55, R24, RZ, P3 ;  /* 0x000000ff18377207 */ /* 0x010fe40001800000 */
[----:B------:R-:W-:Y:S02]  /*2e70*/  SEL R24, R25, RZ, P3 ;  /* 0x000000ff19187207 */ /* 0x000fe40001800000 */
[----:B------:R-:W-:Y:S02]  /*2e80*/  SEL R68, R26, RZ, P3 ;  /* 0x000000ff1a447207 */ /* 0x000fe40001800000 */
[----:B---3--:R-:W-:Y:S02]  /*2e90*/  SEL R25, R20, RZ, P2 ;  /* 0x000000ff14197207 */ /* 0x008fe40001000000 */
[----:B------:R-:W-:-:S02]  /*2ea0*/  SEL R26, R21, RZ, P2 ;  /* 0x000000ff151a7207 */ /* 0x000fc40001000000 */
[----:B------:R-:W0:Y:S01]  /*2eb0*/  LDC.64 R20, c[0x0][0x230] ;  /* 0x00008c00ff147b82 */ /* 0x000e220000000a00 */
[----:B------:R-:W-:Y:S01]  /*2ec0*/  SEL R22, R22, RZ, P2 ;  /* 0x000000ff16167207 */ /* 0x000fe20001000000 */
[----:B------:R-:W-:Y:S01]  /*2ed0*/  FMUL R39, R54, R39 ;  /* 0x0000002736277220 */ /* 0x000fe20000400000 */
[----:B------:R-:W-:Y:S01]  /*2ee0*/  FFMA R15, R15, R44, R68 ;  /* 0x0000002c0f0f7223 */ /* 0x000fe20000000044 */
[----:B------:R-:W-:Y:S01]  /*2ef0*/  SEL R38, R23, RZ, P2 ;  /* 0x000000ff17267207 */ /* 0x000fe20001000000 */
[----:B0-----:R-:W-:Y:S01]  /*2f00*/  IMAD.WIDE R58, R5, 0x4, R20 ;  /* 0x00000004053a7825 */ /* 0x001fe200078e0214 */
[----:B------:R-:W-:Y:S02]  /*2f10*/  CS2R R20, SRZ ;  /* 0x0000000000147805 */ /* 0x000fe4000001ff00 */
[----:B--2---:R-:W-:Y:S02]  /*2f20*/  SEL R53, R17, RZ, P2 ;  /* 0x000000ff11357207 */ /* 0x004fe40001000000 */
[----:B------:R-:W-:-:S02]  /*2f30*/  SEL R17, R18, RZ, P2 ;  /* 0x000000ff12117207 */ /* 0x000fc40001000000 */
[----:B------:R-:W-:Y:S02]  /*2f40*/  SEL R63, R19, RZ, P2 ;  /* 0x000000ff133f7207 */ /* 0x000fe40001000000 */
[----:B------:R-:W0:Y:S01]  /*2f50*/  LDC.64 R18, c[0x0][0x228] ;  /* 0x00008a00ff127b82 */ /* 0x000e220000000a00 */
[----:B------:R-:W-:Y:S01]  /*2f60*/  SEL R54, R16, RZ, P2 ;  /* 0x000000ff10367207 */ /* 0x000fe20001000000 */
[----:B------:R-:W-:Y:S01]  /*2f70*/  FFMA R61, R22, R61, R17 ;  /* 0x0000003d163d7223 */ /* 0x000fe20000000011 */
[----:B------:R-:W-:Y:S02]  /*2f80*/  CS2R R16, SRZ ;  /* 0x0000000000107805 */ /* 0x000fe4000001ff00 */
[----:B------:R-:W-:-:S06]  /*2f90*/  CS2R R22, SRZ ;  /* 0x0000000000167805 */ /* 0x000fcc000001ff00 */
[----:B------:R-:W2:Y:S01]  /*2fa0*/  @P6 LDG.E.EL.128 R20, desc[UR4][R58.64] ;  /* 0x000000043a146981 */ /* 0x000ea2000c2e1d00 */
[----:B0-----:R-:W-:Y:S01]  /*2fb0*/  IMAD.WIDE R68, R5, 0x4, R18 ;  /* 0x0000000405447825 */ /* 0x001fe200078e0212 */
[----:B------:R-:W-:-:S06]  /*2fc0*/  CS2R R18, SRZ ;  /* 0x0000000000127805 */ /* 0x000fcc000001ff00 */
[----:B------:R-:W3:Y:S01]  /*2fd0*/  @P6 LDG.E.EL.128 R16, desc[UR4][R68.64] ;  /* 0x0000000444106981 */ /* 0x000ee2000c2e1d00 */
[----:B------:R-:W-:Y:S01]  /*2fe0*/  SEL R27, R27, RZ, P3 ;  /* 0x000000ff1b1b7207 */ /* 0x000fe20001800000 */
[----:B------:R-:W-:Y:S01]  /*2ff0*/  FFMA R45, R60, R45, R55 ;  /* 0x0000002d3c2d7223 */ /* 0x000fe20000000037 */
[----:B------:R-:W-:Y:S01]  /*3000*/  FFMA R11, R11, R46, R24 ;  /* 0x0000002e0b0b7223 */ /* 0x000fe20000000018 */
[----:B------:R-:W-:Y:S02]  /*3010*/  ISETP.GE.AND P2, PT, R57, 0x132400, PT ;  /* 0x001324003900780c */ /* 0x000fe40003f46270 */
[----:B------:R-:W-:Y:S01]  /*3020*/  FFMA R47, R62, R47, R27 ;  /* 0x0000002f3e2f7223 */ /* 0x000fe2000000001b */
[----:B--2---:R-:W-:Y:S02]  /*3030*/  SEL R57, R20, RZ, P6 ;  /* 0x000000ff14397207 */ /* 0x004fe40003000000 */
[----:B------:R-:W-:Y:S02]  /*3040*/  SEL R46, R21, RZ, P6 ;  /* 0x000000ff152e7207 */ /* 0x000fe40003000000 */
[----:B------:R-:W-:-:S02]  /*3050*/  CS2R R20, SRZ ;  /* 0x0000000000147805 */ /* 0x000fc4000001ff00 */
[----:B------:R-:W-:Y:S02]  /*3060*/  SEL R71, R22, RZ, P6 ;  /* 0x000000ff16477207 */ /* 0x000fe40003000000 */
[----:B------:R-:W-:Y:S02]  /*3070*/  SEL R60, R23, RZ, P6 ;  /* 0x000000ff173c7207 */ /* 0x000fe40003000000 */
[----:B------:R-:W-:-:S06]  /*3080*/  CS2R R22, SRZ ;  /* 0x0000000000167805 */ /* 0x000fcc000001ff00 */
[----:B------:R-:W2:Y:S01]  /*3090*/  @P1 LDG.E.EL.128 R20, desc[UR4][R58.64] ;  /* 0x000000043a141981 */ /* 0x000ea2000c2e1d00 */
[----:B---3--:R-:W-:Y:S02]  /*30a0*/  SEL R24, R16, RZ, P6 ;  /* 0x000000ff10187207 */ /* 0x008fe40003000000 */
[----:B------:R-:W-:Y:S02]  /*30b0*/  SEL R27, R17, RZ, P6 ;  /* 0x000000ff111b7207 */ /* 0x000fe40003000000 */
[----:B------:R-:W-:Y:S02]  /*30c0*/  CS2R R16, SRZ ;  /* 0x0000000000107805 */ /* 0x000fe4000001ff00 */
[----:B------:R-:W-:Y:S02]  /*30d0*/  SEL R44, R18, RZ, P6 ;  /* 0x000000ff122c7207 */ /* 0x000fe40003000000 */
[----:B------:R-:W-:Y:S02]  /*30e0*/  SEL R55, R19, RZ, P6 ;  /* 0x000000ff13377207 */ /* 0x000fe40003000000 */
[----:B------:R-:W-:-:S06]  /*30f0*/  CS2R R18, SRZ ;  /* 0x0000000000127805 */ /* 0x000fcc000001ff00 */
[----:B------:R-:W3:Y:S01]  /*3100*/  @P1 LDG.E.EL.128 R16, desc[UR4][R68.64] ;  /* 0x0000000444101981 */ /* 0x000ee2000c2e1d00 */
[----:B------:R-:W-:Y:S01]  /*3110*/  FFMA R24, R24, R41, R57 ;  /* 0x0000002918187223 */ /* 0x000fe20000000039 */
[----:B------:R-:W-:Y:S01]  /*3120*/  FMUL R2, R29, R2 ;  /* 0x000000021d027220 */ /* 0x000fe20000400000 */
[----:B------:R-:W-:Y:S01]  /*3130*/  FFMA R38, R38, R39, R63 ;  /* 0x0000002726267223 */ /* 0x000fe2000000003f */
[----:B------:R-:W-:Y:S01]  /*3140*/  FFMA R25, R25, R36, R54 ;  /* 0x0000002419197223 */ /* 0x000fe20000000036 */
[----:B------:R-:W-:Y:S01]  /*3150*/  FFMA R26, R26, R37, R53 ;  /* 0x000000251a1a7223 */ /* 0x000fe20000000035 */
[----:B------:R-:W-:Y:S01]  /*3160*/  FFMA R27, R27, R40, R46 ;  /* 0x000000281b1b7223 */ /* 0x000fe2000000002e */
[----:B------:R-:W-:Y:S01]  /*3170*/  FFMA R43, R44, R43, R71 ;  /* 0x0000002b2c2b7223 */ /* 0x000fe20000000047 */
[----:B------:R-:W-:Y:S01]  /*3180*/  FFMA R42, R55, R42, R60 ;  /* 0x0000002a372a7223 */ /* 0x000fe2000000003c */
[----:B------:R-:W-:Y:S02]  /*3190*/  SEL R14, R14, RZ, P0 ;  /* 0x000000ff0e0e7207 */ /* 0x000fe40000000000 */
[----:B------:R-:W-:-:S02]  /*31a0*/  SEL R13, R13, RZ, P0 ;  /* 0x000000ff0d0d7207 */ /* 0x000fc40000000000 */
[----:B------:R-:W-:Y:S02]  /*31b0*/  ISETP.GE.U32.AND P4, PT, R6, 0x60, PT ;  /* 0x000000600600780c */ /* 0x000fe40003f86070 */
[----:B------:R-:W-:Y:S02]  /*31c0*/  ISETP.NE.AND P5, PT, R0, 0x40, PT ;  /* 0x000000400000780c */ /* 0x000fe40003fa5270 */
[----:B------:R-:W-:Y:S02]  /*31d0*/  ISETP.GT.AND P6, PT, R5, 0xdf, PT ;  /* 0x000000df0500780c */ /* 0x000fe40003fc4270 */
[----:B------:R-:W-:Y:S02]  /*31e0*/  FSETP.GEU.AND P3, PT, R65, RZ, PT ;  /* 0x000000ff4100720b */ /* 0x000fe40003f6e000 */
[----:B--2---:R-:W-:Y:S02]  /*31f0*/  SEL R37, R20, RZ, P1 ;  /* 0x000000ff14257207 */ /* 0x004fe40000800000 */
[----:B------:R-:W-:-:S02]  /*3200*/  SEL R36, R21, RZ, P1 ;  /* 0x000000ff15247207 */ /* 0x000fc40000800000 */
[----:B------:R-:W-:Y:S02]  /*3210*/  SEL R39, R22, RZ, P1 ;  /* 0x000000ff16277207 */ /* 0x000fe40000800000 */
[----:B------:R-:W-:Y:S02]  /*3220*/  SEL R40, R23, RZ, P1 ;  /* 0x000000ff17287207 */ /* 0x000fe40000800000 */
[----:B---3--:R-:W-:Y:S02]  /*3230*/  SEL R29, R17, RZ, P1 ;  /* 0x000000ff111d7207 */ /* 0x008fe40000800000 */
[----:B------:R-:W-:Y:S02]  /*3240*/  SEL R16, R16, RZ, P1 ;  /* 0x000000ff10107207 */ /* 0x000fe40000800000 */
[----:B------:R-:W-:Y:S02]  /*3250*/  SEL R18, R18, RZ, P1 ;  /* 0x000000ff12127207 */ /* 0x000fe40000800000 */
[----:B------:R-:W-:-:S02]  /*3260*/  SEL R17, R19, RZ, P1 ;  /* 0x000000ff13117207 */ /* 0x000fc40000800000 */
[----:B------:R-:W-:-:S04]  /*3270*/  FSETP.GEU.AND P1, PT, R24, RZ, PT ;  /* 0x000000ff1800720b */ /* 0x000fc80003f2e000 */
[----:B------:R-:W-:Y:S02]  /*3280*/  SEL R19, RZ, 0x1, P1 ;  /* 0x00000001ff137807 */ /* 0x000fe40000800000 */
[----:B------:R-:W-:-:S04]  /*3290*/  FSETP.GEU.AND P1, PT, R27, RZ, PT ;  /* 0x000000ff1b00720b */ /* 0x000fc80003f2e000 */
[----:B------:R-:W-:Y:S02]  /*32a0*/  SEL R20, RZ, 0x1fffe, P1 ;  /* 0x0001fffeff147807 */ /* 0x000fe40000800000 */
[----:B------:R-:W-:Y:S01]  /*32b0*/  FSETP.GEU.AND P1, PT, R43, RZ, PT ;  /* 0x000000ff2b00720b */ /* 0x000fe20003f2e000 */
[----:B------:R-:W-:-:S03]  /*32c0*/  FFMA R33, R16, R33, R37 ;  /* 0x0000002110217223 */ /* 0x000fc60000000025 */
        /* <DEDUP_REMOVED lines=10> */
[----:B------:R-:W-:-:S04]  /*3370*/  FSETP.GEU.AND P1, PT, R35, RZ, PT ;  /* 0x000000ff2300720b */ /* 0x000fc80003f2e000 */
        /* <DEDUP_REMOVED lines=17> */
[----:B------:R-:W-:Y:S01]  /*3490*/  FSETP.GEU.AND P1, PT, R38, RZ, PT ;  /* 0x000000ff2600720b */ /* 0x000fe20003f2e000 */
[----:B------:R-:W-:-:S03]  /*34a0*/  IMAD.IADD R19, R19, 0x1, R20 ;  /* 0x0000000113137824 */ /* 0x000fc600078e0214 */
[----:B------:R-:W-:Y:S01]  /*34b0*/  SEL R41, RZ, 0x1, P1 ;  /* 0x00000001ff297807 */ /* 0x000fe20000800000 */
[----:B------:R-:W-:Y:S01]  /*34c0*/  IMAD.IADD R37, R37, 0x1, R40 ;  /* 0x0000000125257824 */ /* 0x000fe200078e0228 */
[----:B------:R-:W-:-:S03]  /*34d0*/  LOP3.LUT R19, R19, 0x3, RZ, 0xc0, !PT ;  /* 0x0000000313137812 */ /* 0x000fc600078ec0ff */
[----:B------:R-:W-:Y:S01]  /*34e0*/  IMAD.IADD R41, R41, 0x1, R46 ;  /* 0x0000000129297824 */ /* 0x000fe200078e022e */
[----:B------:R-:W-:Y:S01]  /*34f0*/  IADD3 R16, R19, R21, R16 ;  /* 0x0000001513107210 */ /* 0x000fe20007ffe010 */
[----:B------:R-:W-:-:S03]  /*3500*/  IMAD.IADD R22, R22, 0x1, R23 ;  /* 0x0000000116167824 */ /* 0x000fc600078e0217 */
[----:B------:R-:W-:Y:S02]  /*3510*/  LOP3.LUT R41, R41, 0x3, RZ, 0xc0, !PT ;  /* 0x0000000329297812 */ /* 0x000fe400078ec0ff */
[----:B------:R-:W-:Y:S02]  /*3520*/  LOP3.LUT R37, R37, 0x3, RZ, 0xc0, !PT ;  /* 0x0000000325257812 */ /* 0x000fe400078ec0ff */
[----:B------:R-:W-:Y:S01]  /*3530*/  IADD3 R39, R41, R44, R39 ;  /* 0x0000002c29277210 */ /* 0x000fe20007ffe027 */
[----:B------:R-:W-:Y:S01]  /*3540*/  IMAD.SHL.U32 R16, R16, 0x100, RZ ;  /* 0x0000010010107824 */ /* 0x000fe200078e00ff */
[----:B------:R-:W-:Y:S02]  /*3550*/  IADD3 R29, R37, R36, R29 ;  /* 0x00000024251d7210 */ /* 0x000fe40007ffe01d */
[----:B------:R-:W-:Y:S02]  /*3560*/  LOP3.LUT R22, R22, 0x3, RZ, 0xc0, !PT ;  /* 0x0000000316167812 */ /* 0x000fe400078ec0ff */
[----:B------:R-:W-:-:S02]  /*3570*/  LOP3.LUT R20, R39, 0xf, RZ, 0xc0, !PT ;  /* 0x0000000f27147812 */ /* 0x000fc400078ec0ff */
[----:B------:R-:W-:Y:S02]  /*3580*/  IADD3 R17, R22, R17, R18 ;  /* 0x0000001116117210 */ /* 0x000fe40007ffe012 */
[----:B------:R-:W-:Y:S01]  /*3590*/  LOP3.LUT R16, R16, 0xf00, RZ, 0xe2, !PT ;  /* 0x00000f0010107812 */ /* 0x000fe200078ee2ff */
[----:B------:R-:W-:-:S04]  /*35a0*/  IMAD R20, R29, 0x10, R20 ;  /* 0x000000101d147824 */ /* 0x000fc800078e0214 */
[----:B------:R-:W-:Y:S01]  /*35b0*/  IMAD R16, R17, 0x1000, R16 ;  /* 0x0000100011107824 */ /* 0x000fe200078e0210 */
[----:B------:R-:W-:Y:S02]  /*35c0*/  LOP3.LUT R17, R20, 0xff, RZ, 0xc0, !PT ;  /* 0x000000ff14117812 */ /* 0x000fe400078ec0ff */
[----:B------:R-:W-:-:S03]  /*35d0*/  SEL R18, R9, RZ, P0 ;  /* 0x000000ff09127207 */ /* 0x000fc60000000000 */
[----:B------:R-:W-:Y:S01]  /*35e0*/  IMAD.IADD R16, R16, 0x1, R17 ;  /* 0x0000000110107824 */ /* 0x000fe200078e0211 */
[----:B------:R-:W-:Y:S02]  /*35f0*/  SEL R9, R10, RZ, P0 ;  /* 0x000000ff0a097207 */ /* 0x000fe40000000000 */
[----:B------:R-:W-:Y:S02]  /*3600*/  SEL R10, R12, RZ, P0 ;  /* 0x000000ff0c0a7207 */ /* 0x000fe40000000000 */
[----:B------:R-:W-:Y:S02]  /*3610*/  LOP3.LUT R12, R16, 0xffff, RZ, 0xc0, !PT ;  /* 0x0000ffff100c7812 */ /* 0x000fe400078ec0ff */
[----:B------:R-:W-:Y:S02]  /*3620*/  SEL R19, R8, RZ, P0 ;  /* 0x000000ff08137207 */ /* 0x000fe40000000000 */
[----:B------:R-:W-:Y:S01]  /*3630*/  SHF.R.U32.HI R8, RZ, 0x7, R12 ;  /* 0x00000007ff087819 */ /* 0x000fe2000001160c */
[----:B------:R-:W-:Y:S01]  /*3640*/  FFMA R2, R9, R2, R14 ;  /* 0x0000000209027223 */ /* 0x000fe2000000000e */
[----:B------:R-:W-:-:S02]  /*3650*/  SHF.R.U32.HI R9, RZ, 0x6, R12 ;  /* 0x00000006ff097819 */ /* 0x000fc4000001160c */
[----:B------:R-:W-:Y:S02]  /*3660*/  LOP3.LUT R8, R8, 0x1, RZ, 0xc0, !PT ;  /* 0x0000000108087812 */ /* 0x000fe400078ec0ff */
[----:B------:R-:W-:Y:S02]  /*3670*/  FSEL R38, R38, RZ, P1 ;  /* 0x000000ff26267208 */ /* 0x000fe40000800000 */
[----:B------:R-:W-:Y:S02]  /*3680*/  ISETP.NE.U32.AND P1, PT, R8, 0x1, PT ;  /* 0x000000010800780c */ /* 0x000fe40003f25070 */
[----:B------:R-:W-:Y:S02]  /*3690*/  LOP3.LUT R9, R9, 0x1, RZ, 0xc0, !PT ;  /* 0x0000000109097812 */ /* 0x000fe400078ec0ff */
[----:B------:R-:W-:Y:S02]  /*36a0*/  SHF.R.U32.HI R8, RZ, 0x5, R12 ;  /* 0x00000005ff087819 */ /* 0x000fe4000001160c */
[----:B------:R-:W-:-:S02]  /*36b0*/  FSETP.GEU.AND P0, PT, R28, RZ, PT ;  /* 0x000000ff1c00720b */ /* 0x000fc40003f0e000 */
[----:B------:R-:W-:Y:S02]  /*36c0*/  FSEL R45, R45, RZ, P1 ;  /* 0x000000ff2d2d7208 */ /* 0x000fe40000800000 */
[----:B------:R-:W-:Y:S02]  /*36d0*/  ISETP.NE.U32.AND P1, PT, R9, 0x1, PT ;  /* 0x000000010900780c */ /* 0x000fe40003f25070 */
[----:B------:R-:W-:Y:S01]  /*36e0*/  LOP3.LUT R8, R8, 0x1, RZ, 0xc0, !PT ;  /* 0x0000000108087812 */ /* 0x000fe200078ec0ff */
[----:B------:R-:W-:Y:S01]  /*36f0*/  FFMA R7, R18, R7, R13 ;  /* 0x0000000712077223 */ /* 0x000fe2000000000d */
[----:B------:R-:W-:Y:S02]  /*3700*/  FSEL R28, R28, RZ, P0 ;  /* 0x000000ff1c1c7208 */ /* 0x000fe40000000000 */
[----:B------:R-:W-:Y:S02]  /*3710*/  SHF.R.U32.HI R9, RZ, 0x4, R12 ;  /* 0x00000004ff097819 */ /* 0x000fe4000001160c */
[----:B------:R-:W-:-:S02]  /*3720*/  FSETP.GEU.AND P0, PT, R30, RZ, PT ;  /* 0x000000ff1e00720b */ /* 0x000fc40003f0e000 */
[----:B------:R-:W-:Y:S02]  /*3730*/  FSEL R13, R11, RZ, P1 ;  /* 0x000000ff0b0d7208 */ /* 0x000fe40000800000 */
[----:B------:R-:W-:Y:S02]  /*3740*/  ISETP.NE.U32.AND P1, PT, R8, 0x1, PT ;  /* 0x000000010800780c */ /* 0x000fe40003f25070 */
[----:B------:R-:W-:Y:S02]  /*3750*/  LOP3.LUT R9, R9, 0x1, RZ, 0xc0, !PT ;  /* 0x0000000109097812 */ /* 0x000fe400078ec0ff */
        /* <DEDUP_REMOVED lines=18> */
[----:B------:R-:W-:Y:S01]  /*3880*/  FSEL R8, R50, RZ, P0 ;  /* 0x000000ff32087208 */ /* 0x000fe20000000000 */
[----:B------:R-:W-:Y:S01]  /*3890*/  FFMA R4, R19, R4, R10 ;  /* 0x0000000413047223 */ /* 0x000fe2000000000a */
[----:B------:R-:W-:Y:S02]  /*38a0*/  FSETP.GEU.AND P0, PT, R51, RZ, PT ;  /* 0x000000ff3300720b */ /* 0x000fe40003f0e000 */
[----:B------:R-:W-:-:S02]  /*38b0*/  FSEL R26, R26, RZ, P1 ;  /* 0x000000ff1a1a7208 */ /* 0x000fc40000800000 */
[----:B------:R-:W-:Y:S02]  /*38c0*/  SHF.R.U32.HI R10, RZ, 0xf, R12 ;  /* 0x0000000fff0a7819 */ /* 0x000fe4000001160c */
[----:B------:R-:W-:Y:S02]  /*38d0*/  ISETP.NE.U32.AND P1, PT, R14, 0x1, PT ;  /* 0x000000010e00780c */ /* 0x000fe40003f25070 */
[----:B------:R-:W-:Y:S02]  /*38e0*/  FSEL R9, R51, RZ, P0 ;  /* 0x000000ff33097208 */ /* 0x000fe40000000000 */
[----:B------:R-:W-:Y:S02]  /*38f0*/  FSETP.GEU.AND P0, PT, R52, RZ, PT ;  /* 0x000000ff3400720b */ /* 0x000fe40003f0e000 */
[----:B------:R-:W-:Y:S02]  /*3900*/  LOP3.LUT R11, R10, 0x1, RZ, 0xc0, !PT ;  /* 0x000000010a0b7812 */ /* 0x000fe400078ec0ff */
[----:B------:R-:W-:-:S02]  /*3910*/  FSEL R61, R61, RZ, P1 ;  /* 0x000000ff3d3d7208 */ /* 0x000fc40000800000 */
[----:B------:R-:W-:Y:S02]  /*3920*/  FSETP.GEU.AND P1, PT, R49, RZ, PT ;  /* 0x000000ff3100720b */ /* 0x000fe40003f2e000 */
[----:B------:R-:W-:Y:S02]  /*3930*/  FSEL R10, R52, RZ, P0 ;  /* 0x000000ff340a7208 */ /* 0x000fe40000000000 */
[----:B------:R-:W-:Y:S02]  /*3940*/  ISETP.NE.U32.AND P0, PT, R11, 0x1, PT ;  /* 0x000000010b00780c */ /* 0x000fe40003f05070 */
[----:B------:R-:W-:Y:S02]  /*3950*/  FSEL R11, R49, RZ, P1 ;  /* 0x000000ff310b7208 */ /* 0x000fe40000800000 */
[----:B------:R-:W-:Y:S02]  /*3960*/  FSETP.GEU.AND P1, PT, R67, RZ, PT ;  /* 0x000000ff4300720b */ /* 0x000fe40003f2e000 */
[----:B------:R-:W-:-:S02]  /*3970*/  @P4 FSEL R28, R45, RZ, P6 ;  /* 0x000000ff2d1c4208 */ /* 0x000fc40003000000 */
[----:B------:R-:W-:Y:S02]  /*3980*/  @P4 FSEL R30, R15, RZ, P6 ;  /* 0x000000ff0f1e4208 */ /* 0x000fe40003000000 */
[----:B------:R-:W-:Y:S01]  /*3990*/  @!P5 FSEL R28, R67, RZ, P1 ;  /* 0x000000ff431cd208 */ /* 0x000fe20000800000 */
[----:B------:R-:W0:Y:S01]  /*39a0*/  LDC.64 R14, c[0x0][0x2b0] ;  /* 0x0000ac00ff0e7b82 */ /* 0x000e220000000a00 */
[----:B------:R-:W-:Y:S02]  /*39b0*/  FSETP.GEU.AND P1, PT, R64, RZ, PT ;  /* 0x000000ff4000720b */ /* 0x000fe40003f2e000 */
[----:B------:R-:W-:Y:S02]  /*39c0*/  @P4 FSEL R29, R13, RZ, P6 ;  /* 0x000000ff0d1d4208 */ /* 0x000fe40003000000 */
[----:B------:R-:W-:Y:S02]  /*39d0*/  @P4 FSEL R31, R47, RZ, P6 ;  /* 0x000000ff2f1f4208 */ /* 0x000fe40003000000 */
[----:B------:R-:W-:-:S02]  /*39e0*/  @P4 FSEL R8, R25, RZ, P6 ;  /* 0x000000ff19084208 */ /* 0x000fc40003000000 */
[----:B------:R-:W-:Y:S02]  /*39f0*/  @P4 FSEL R9, R26, RZ, P6 ;  /* 0x000000ff1a094208 */ /* 0x000fe40003000000 */
[----:B------:R-:W-:Y:S02]  /*3a00*/  @P4 FSEL R10, R61, RZ, P6 ;  /* 0x000000ff3d0a4208 */ /* 0x000fe40003000000 */
[----:B------:R-:W-:Y:S02]  /*3a10*/  @P4 FSEL R11, R38, RZ, P6 ;  /* 0x000000ff260b4208 */ /* 0x000fe40003000000 */
[----:B------:R-:W-:Y:S02]  /*3a20*/  SHF.R.U32.HI R0, RZ, 0x9, R12 ;  /* 0x00000009ff007819 */ /* 0x000fe4000001160c */
[----:B------:R-:W-:Y:S02]  /*3a30*/  ISETP.GE.AND P6, PT, R5, 0x40, PT ;  /* 0x000000400500780c */ /* 0x000fe40003fc6270 */
[----:B------:R-:W-:-:S02]  /*3a40*/  FSETP.GEU.AND P4, PT, R66, RZ, PT ;  /* 0x000000ff4200720b */ /* 0x000fc40003f8e000 */
[----:B------:R-:W-:Y:S02]  /*3a50*/  @!P5 FSEL R29, R64, RZ, P1 ;  /* 0x000000ff401dd208 */ /* 0x000fe40000800000 */
[----:B------:R-:W-:Y:S02]  /*3a60*/  LOP3.LUT R0, R0, 0x1, RZ, 0xc0, !PT ;  /* 0x0000000100007812 */ /* 0x000fe400078ec0ff */
[----:B------:R-:W-:Y:S02]  /*3a70*/  FSETP.GEU.AND P1, PT, R4, RZ, PT ;  /* 0x000000ff0400720b */ /* 0x000fe40003f2e000 */
[----:B------:R-:W-:Y:S02]  /*3a80*/  SHF.R.U32.HI R6, RZ, 0x8, R12 ;  /* 0x00000008ff067819 */ /* 0x000fe4000001160c */
[----:B------:R-:W-:Y:S02]  /*3a90*/  @!P5 FSEL R30, R65, RZ, P3 ;  /* 0x000000ff411ed208 */ /* 0x000fe40001800000 */
[----:B------:R-:W-:-:S02]  /*3aa0*/  @!P5 FSEL R31, R66, RZ, P4 ;  /* 0x000000ff421fd208 */ /* 0x000fc40002000000 */
[----:B------:R-:W-:Y:S02]  /*3ab0*/  FSETP.GEU.AND P3, PT, R7, RZ, PT ;  /* 0x000000ff0700720b */ /* 0x000fe40003f6e000 */
[----:B------:R-:W-:Y:S02]  /*3ac0*/  ISETP.NE.U32.AND P4, PT, R0, 0x1, PT ;  /* 0x000000010000780c */ /* 0x000fe40003f85070 */
[----:B------:R-:W-:Y:S02]  /*3ad0*/  @!P5 FSEL R8, R4, RZ, P1 ;  /* 0x000000ff0408d208 */ /* 0x000fe40000800000 */
[----:B------:R-:W-:Y:S02]  /*3ae0*/  LOP3.LUT R6, R6, 0x1, RZ, 0xc0, !PT ;  /* 0x0000000106067812 */ /* 0x000fe400078ec0ff */
[--C-:B------:R-:W-:Y:S02]  /*3af0*/  SHF.R.U32.HI R0, RZ, 0xb, R12.reuse ;  /* 0x0000000bff007819 */ /* 0x100fe4000001160c */
[----:B------:R-:W-:-:S02]  /*3b00*/  SHF.R.U32.HI R4, RZ, 0xa, R12 ;  /* 0x0000000aff047819 */ /* 0x000fc4000001160c */
[----:B------:R-:W-:Y:S02]  /*3b10*/  @!P5 FSEL R9, R7, RZ, P3 ;  /* 0x000000ff0709d208 */ /* 0x000fe40001800000 */
[----:B------:R-:W-:Y:S02]  /*3b20*/  FSETP.GEU.AND P1, PT, R2, RZ, PT ;  /* 0x000000ff0200720b */ /* 0x000fe40003f2e000 */
[----:B------:R-:W-:Y:S02]  /*3b30*/  ISETP.NE.U32.AND P3, PT, R6, 0x1, PT ;  /* 0x000000010600780c */ /* 0x000fe40003f65070 */
[----:B------:R-:W-:Y:S02]  /*3b40*/  LOP3.LUT R0, R0, 0x1, RZ, 0xc0, !PT ;  /* 0x0000000100007812 */ /* 0x000fe400078ec0ff */
[----:B------:R-:W-:Y:S02]  /*3b50*/  LOP3.LUT R4, R4, 0x1, RZ, 0xc0, !PT ;  /* 0x0000000104047812 */ /* 0x000fe400078ec0ff */
[----:B------:R-:W-:-:S02]  /*3b60*/  @!P6 FSEL R29, R27, RZ, P4 ;  /* 0x000000ff1b1de208 */ /* 0x000fc40002000000 */
[----:B------:R-:W-:Y:S02]  /*3b70*/  ISETP.GE.AND P4, PT, R3, 0x132400, PT ;  /* 0x001324000300780c */ /* 0x000fe40003f86270 */
[----:B------:R-:W-:Y:S02]  /*3b80*/  @!P5 FSEL R10, R2, RZ, P1 ;  /* 0x000000ff020ad208 */ /* 0x000fe40000800000 */
[----:B------:R-:W-:Y:S02]  /*3b90*/  @!P6 FSEL R28, R24, RZ, P3 ;  /* 0x000000ff181ce208 */ /* 0x000fe40001800000 */
[----:B------:R-:W-:Y:S02]  /*3ba0*/  ISETP.NE.U32.AND P1, PT, R0, 0x1, PT ;  /* 0x000000010000780c */ /* 0x000fe40003f25070 */
[----:B------:R-:W-:Y:S02]  /*3bb0*/  ISETP.NE.U32.AND P3, PT, R4, 0x1, PT ;  /* 0x000000010400780c */ /* 0x000fe40003f65070 */
[----:B------:R-:W-:-:S02]  /*3bc0*/  SHF.R.U32.HI R0, RZ, 0xe, R12 ;  /* 0x0000000eff007819 */ /* 0x000fc4000001160c */
[--C-:B------:R-:W-:Y:S02]  /*3bd0*/  SHF.R.U32.HI R4, RZ, 0xc, R12.reuse ;  /* 0x0000000cff047819 */ /* 0x100fe4000001160c */
[----:B------:R-:W-:Y:S02]  /*3be0*/  SHF.R.U32.HI R12, RZ, 0xd, R12 ;  /* 0x0000000dff0c7819 */ /* 0x000fe4000001160c */
[----:B------:R-:W-:Y:S01]  /*3bf0*/  @!P6 FSEL R30, R43, RZ, P3 ;  /* 0x000000ff2b1ee208 */ /* 0x000fe20001800000 */
[----:B0-----:R-:W-:Y:S01]  /*3c00*/  IMAD.WIDE R2, R3, 0x4, R14 ;  /* 0x0000000403027825 */ /* 0x001fe200078e020e */
[----:B------:R-:W-:Y:S02]  /*3c10*/  FSETP.GEU.AND P3, PT, R56, RZ, PT ;  /* 0x000000ff3800720b */ /* 0x000fe40003f6e000 */
[----:B------:R-:W-:Y:S02]  /*3c20*/  @!P6 FSEL R31, R42, RZ, P1 ;  /* 0x000000ff2a1fe208 */ /* 0x000fe40000800000 */
[----:B------:R-:W-:-:S02]  /*3c30*/  LOP3.LUT R0, R0, 0x1, RZ, 0xc0, !PT ;  /* 0x0000000100007812 */ /* 0x000fc400078ec0ff */
[----:B------:R-:W-:Y:S02]  /*3c40*/  LOP3.LUT R4, R4, 0x1, RZ, 0xc0, !PT ;  /* 0x0000000104047812 */ /* 0x000fe400078ec0ff */
[----:B------:R-:W-:Y:S02]  /*3c50*/  LOP3.LUT R12, R12, 0x1, RZ, 0xc0, !PT ;  /* 0x000000010c0c7812 */ /* 0x000fe400078ec0ff */
[----:B------:R-:W-:Y:S01]  /*3c60*/  @!P5 FSEL R11, R56, RZ, P3 ;  /* 0x000000ff380bd208 */ /* 0x000fe20001800000 */
[----:B------:R0:W-:Y:S01]  /*3c70*/  @!P4 STG.E.128 desc[UR4][R2.64], R28 ;  /* 0x0000001c0200c986 */ /* 0x0001e2000c101d04 */
[----:B------:R-:W-:Y:S02]  /*3c80*/  ISETP.NE.U32.AND P1, PT, R0, 0x1, PT ;  /* 0x000000010000780c */ /* 0x000fe40003f25070 */
[----:B------:R-:W-:Y:S02]  /*3c90*/  ISETP.NE.U32.AND P5, PT, R4, 0x1, PT ;  /* 0x000000010400780c */ /* 0x000fe40003fa5070 */
[----:B------:R-:W-:-:S02]  /*3ca0*/  ISETP.NE.U32.AND P3, PT, R12, 0x1, PT ;  /* 0x000000010c00780c */ /* 0x000fc40003f65070 */
[----:B------:R-:W-:Y:S02]  /*3cb0*/  @!P6 FSEL R11, R34, RZ, P0 ;  /* 0x000000ff220be208 */ /* 0x000fe40000000000 */
[----:B------:R-:W-:Y:S02]  /*3cc0*/  @!P6 FSEL R8, R33, RZ, P5 ;  /* 0x000000ff2108e208 */ /* 0x000fe40002800000 */
[----:B------:R-:W-:Y:S02]  /*3cd0*/  @!P6 FSEL R9, R32, RZ, P3 ;  /* 0x000000ff2009e208 */ /* 0x000fe40001800000 */
[----:B------:R-:W-:Y:S01]  /*3ce0*/  @!P6 FSEL R10, R35, RZ, P1 ;  /* 0x000000ff230ae208 */ /* 0x000fe20000800000 */
[----:B0-----:R-:W-:Y:S06]  /*3cf0*/  @P2 EXIT ;  /* 0x000000000000294d */ /* 0x001fec0003800000 */
[----:B------:R-:W-:Y:S01]  /*3d00*/  STG.E.128 desc[UR4][R2.64+0x800], R8 ;  /* 0x0008000802007986 */ /* 0x000fe2000c101d04 */
[----:B------:R-:W-:Y:S05]  /*3d10*/  EXIT ;  /* 0x000000000000794d */ /* 0x000fea0003800000 */
.L_x_0:
[----:B------:R-:W-:-:S00]  /*3d20*/  BRA `(.L_x_0) ;  /* 0xfffffffc00fc7947 */ /* 0x000fc0000383ffff */
[----:B------:R-:W-:-:S00]  /*3d30*/  NOP ;  /* 0x0000000000007918 */ /* 0x000fc00000000000 */
        /* <DEDUP_REMOVED lines=12> */
.L_x_1:


//--------------------- .nv.global.init           --------------------------
	.section	.nv.global.init,"aw",@progbits
.nv.global.init:
	.type		_$_str,@object
	.size		_$_str,(_$_str_$_2 - _$_str)
_$_str:
        /*0000*/ 	.byte	0x5f, 0x5f, 0x43, 0x55, 0x44, 0x41, 0x5f, 0x46, 0x54, 0x5a, 0x00
	.type		_$_str_$_2,@object
	.size		_$_str_$_2,(.L_1 - _$_str_$_2)
_$_str_$_2:
        /*000b*/ 	.byte	0x5f, 0x5f, 0x43, 0x55, 0x44, 0x41, 0x5f, 0x50, 0x52, 0x45, 0x43, 0x5f, 0x53, 0x51, 0x52, 0x54
        /*001b*/ 	.byte	0x00
.L_1:


//--------------------- .nv.constant0.triton_poi_fused_cat_21 --------------------------
	.section	.nv.constant0.triton_poi_fused_cat_21,"a",@progbits
	.sectionflags	@""
	.align	4
.nv.constant0.triton_poi_fused_cat_21:
	.zero		700
